//
// Generated by NVIDIA NVVM Compiler
//
// Compiler Build ID: CL-36424714
// Cuda compilation tools, release 13.0, V13.0.88
// Based on NVVM 20.0.0
//

.version 9.0
.target sm_100
.address_size 64

	// .globl	_Z4calbPdS_S_S_S_S_S_iiiddddd
.func  (.param .b64 func_retval0) __internal_accurate_pow
(
	.param .b64 __internal_accurate_pow_param_0
)
;

.visible .entry _Z4calbPdS_S_S_S_S_S_iiiddddd(
	.param .u64 .ptr .align 1 _Z4calbPdS_S_S_S_S_S_iiiddddd_param_0,
	.param .u64 .ptr .align 1 _Z4calbPdS_S_S_S_S_S_iiiddddd_param_1,
	.param .u64 .ptr .align 1 _Z4calbPdS_S_S_S_S_S_iiiddddd_param_2,
	.param .u64 .ptr .align 1 _Z4calbPdS_S_S_S_S_S_iiiddddd_param_3,
	.param .u64 .ptr .align 1 _Z4calbPdS_S_S_S_S_S_iiiddddd_param_4,
	.param .u64 .ptr .align 1 _Z4calbPdS_S_S_S_S_S_iiiddddd_param_5,
	.param .u64 .ptr .align 1 _Z4calbPdS_S_S_S_S_S_iiiddddd_param_6,
	.param .u32 _Z4calbPdS_S_S_S_S_S_iiiddddd_param_7,
	.param .u32 _Z4calbPdS_S_S_S_S_S_iiiddddd_param_8,
	.param .u32 _Z4calbPdS_S_S_S_S_S_iiiddddd_param_9,
	.param .f64 _Z4calbPdS_S_S_S_S_S_iiiddddd_param_10,
	.param .f64 _Z4calbPdS_S_S_S_S_S_iiiddddd_param_11,
	.param .f64 _Z4calbPdS_S_S_S_S_S_iiiddddd_param_12,
	.param .f64 _Z4calbPdS_S_S_S_S_S_iiiddddd_param_13,
	.param .f64 _Z4calbPdS_S_S_S_S_S_iiiddddd_param_14
)
{
	.reg .pred 	%p<34>;
	.reg .b32 	%r<51>;
	.reg .b64 	%rd<26>;
	.reg .b64 	%fd<65>;

	ld.param.u64 	%rd5, [_Z4calbPdS_S_S_S_S_S_iiiddddd_param_1];
	ld.param.u32 	%r10, [_Z4calbPdS_S_S_S_S_S_iiiddddd_param_7];
	ld.param.u32 	%r12, [_Z4calbPdS_S_S_S_S_S_iiiddddd_param_8];
	ld.param.f64 	%fd21, [_Z4calbPdS_S_S_S_S_S_iiiddddd_param_10];
	ld.param.f64 	%fd22, [_Z4calbPdS_S_S_S_S_S_iiiddddd_param_11];
	ld.param.f64 	%fd23, [_Z4calbPdS_S_S_S_S_S_iiiddddd_param_12];
	ld.param.f64 	%fd24, [_Z4calbPdS_S_S_S_S_S_iiiddddd_param_13];
	mov.u32 	%r13, %ctaid.x;
	mov.u32 	%r15, %tid.x;
	mul.lo.s32 	%r4, %r12, %r13;
	add.s32 	%r16, %r4, %r12;
	add.s32 	%r2, %r16, %r15;
	setp.eq.s32 	%p1, %r13, 0;
	add.s32 	%r17, %r13, -1;
	mad.lo.s32 	%r3, %r12, %r17, %r15;
	add.s32 	%r18, %r12, -1;
	setp.eq.s32 	%p2, %r13, %r18;
	or.pred  	%p3, %p1, %p2;
	setp.eq.s32 	%p4, %r15, 0;
	or.pred  	%p5, %p4, %p3;
	add.s32 	%r19, %r10, -1;
	setp.eq.s32 	%p6, %r15, %r19;
	or.pred  	%p7, %p5, %p6;
	@%p7 bra 	$L__BB0_16;
	ld.param.u64 	%rd24, [_Z4calbPdS_S_S_S_S_S_iiiddddd_param_0];
	cvta.to.global.u64 	%rd1, %rd24;
	cvta.to.global.u64 	%rd2, %rd5;
	rcp.rn.f64 	%fd1, %fd23;
	cvt.s64.s32 	%rd7, %r4;
	cvt.u64.u32 	%rd8, %r15;
	add.s64 	%rd3, %rd8, %rd7;
	shl.b64 	%rd9, %rd3, 3;
	add.s64 	%rd10, %rd1, %rd9;
	ld.global.f64 	%fd25, [%rd10+8];
	ld.global.f64 	%fd26, [%rd10+-8];
	sub.f64 	%fd27, %fd25, %fd26;
	add.f64 	%fd2, %fd21, %fd21;
	div.rn.f64 	%fd3, %fd27, %fd2;
	mul.wide.s32 	%rd11, %r2, 8;
	add.s64 	%rd12, %rd2, %rd11;
	ld.global.f64 	%fd28, [%rd12];
	mul.wide.s32 	%rd13, %r3, 8;
	add.s64 	%rd14, %rd2, %rd13;
	ld.global.f64 	%fd29, [%rd14];
	sub.f64 	%fd30, %fd28, %fd29;
	add.f64 	%fd4, %fd22, %fd22;
	div.rn.f64 	%fd5, %fd30, %fd4;
	{
	.reg .b32 %temp; 
	mov.b64 	{%temp, %r5}, %fd3;
	}
	mov.f64 	%fd31, 0d4000000000000000;
	{
	.reg .b32 %temp; 
	mov.b64 	{%temp, %r20}, %fd31;
	}
	and.b32  	%r7, %r20, 2146435072;
	setp.eq.s32 	%p8, %r7, 1062207488;
	abs.f64 	%fd6, %fd3;
	{ // callseq 0, 0
	.param .b64 param0;
	st.param.f64 	[param0], %fd6;
	.param .b64 retval0;
	call.uni (retval0), 
	__internal_accurate_pow, 
	(
	param0
	);
	ld.param.f64 	%fd32, [retval0];
	} // callseq 0
	setp.lt.s32 	%p9, %r5, 0;
	neg.f64 	%fd34, %fd32;
	selp.f64 	%fd35, %fd34, %fd32, %p8;
	selp.f64 	%fd62, %fd35, %fd32, %p9;
	setp.neu.f64 	%p10, %fd3, 0d0000000000000000;
	@%p10 bra 	$L__BB0_3;
	selp.b32 	%r21, %r5, 0, %p8;
	setp.lt.s32 	%p12, %r20, 0;
	or.b32  	%r22, %r21, 2146435072;
	selp.b32 	%r23, %r22, %r21, %p12;
	mov.b32 	%r24, 0;
	mov.b64 	%fd62, {%r24, %r23};
$L__BB0_3:
	add.f64 	%fd36, %fd3, 0d4000000000000000;
	{
	.reg .b32 %temp; 
	mov.b64 	{%temp, %r25}, %fd36;
	}
	and.b32  	%r26, %r25, 2146435072;
	setp.ne.s32 	%p13, %r26, 2146435072;
	@%p13 bra 	$L__BB0_8;
	setp.num.f64 	%p14, %fd3, %fd3;
	@%p14 bra 	$L__BB0_6;
	mov.f64 	%fd37, 0d4000000000000000;
	add.rn.f64 	%fd62, %fd3, %fd37;
	bra.uni 	$L__BB0_8;
$L__BB0_6:
	setp.neu.f64 	%p15, %fd6, 0d7FF0000000000000;
	@%p15 bra 	$L__BB0_8;
	setp.lt.s32 	%p18, %r20, 0;
	selp.b32 	%r28, 0, 2146435072, %p18;
	and.b32  	%r29, %r20, 2147483647;
	setp.ne.s32 	%p19, %r29, 1071644672;
	or.b32  	%r30, %r28, -2147483648;
	selp.b32 	%r31, %r30, %r28, %p19;
	selp.b32 	%r32, %r31, %r28, %p8;
	selp.b32 	%r33, %r32, %r28, %p9;
	mov.b32 	%r34, 0;
	mov.b64 	%fd62, {%r34, %r33};
$L__BB0_8:
	setp.eq.f64 	%p21, %fd3, 0d3FF0000000000000;
	selp.f64 	%fd38, 0d3FF0000000000000, %fd62, %p21;
	add.f64 	%fd39, %fd3, %fd5;
	mul.f64 	%fd40, %fd1, %fd39;
	sub.f64 	%fd41, %fd40, %fd38;
	add.s64 	%rd16, %rd1, %rd11;
	ld.global.f64 	%fd42, [%rd16];
	mul.wide.s32 	%rd17, %r3, 8;
	add.s64 	%rd18, %rd1, %rd17;
	ld.global.f64 	%fd43, [%rd18];
	sub.f64 	%fd44, %fd42, %fd43;
	div.rn.f64 	%fd45, %fd44, %fd4;
	add.s64 	%rd20, %rd2, %rd9;
	ld.global.f64 	%fd46, [%rd20+8];
	ld.global.f64 	%fd47, [%rd20+-8];
	sub.f64 	%fd48, %fd46, %fd47;
	mul.f64 	%fd49, %fd45, %fd48;
	div.rn.f64 	%fd50, %fd49, %fd2;
	add.f64 	%fd51, %fd50, %fd50;
	sub.f64 	%fd13, %fd41, %fd51;
	{
	.reg .b32 %temp; 
	mov.b64 	{%temp, %r8}, %fd5;
	}
	abs.f64 	%fd14, %fd5;
	{ // callseq 1, 0
	.param .b64 param0;
	st.param.f64 	[param0], %fd14;
	.param .b64 retval0;
	call.uni (retval0), 
	__internal_accurate_pow, 
	(
	param0
	);
	ld.param.f64 	%fd52, [retval0];
	} // callseq 1
	setp.lt.s32 	%p22, %r8, 0;
	neg.f64 	%fd54, %fd52;
	selp.f64 	%fd55, %fd54, %fd52, %p8;
	selp.f64 	%fd64, %fd55, %fd52, %p22;
	setp.neu.f64 	%p23, %fd5, 0d0000000000000000;
	@%p23 bra 	$L__BB0_10;
	setp.eq.s32 	%p24, %r7, 1062207488;
	selp.b32 	%r36, %r8, 0, %p24;
	setp.lt.s32 	%p25, %r20, 0;
	or.b32  	%r37, %r36, 2146435072;
	selp.b32 	%r38, %r37, %r36, %p25;
	mov.b32 	%r39, 0;
	mov.b64 	%fd64, {%r39, %r38};
$L__BB0_10:
	add.f64 	%fd56, %fd5, 0d4000000000000000;
	{
	.reg .b32 %temp; 
	mov.b64 	{%temp, %r40}, %fd56;
	}
	and.b32  	%r41, %r40, 2146435072;
	setp.ne.s32 	%p26, %r41, 2146435072;
	@%p26 bra 	$L__BB0_15;
	setp.num.f64 	%p27, %fd5, %fd5;
	@%p27 bra 	$L__BB0_13;
	mov.f64 	%fd57, 0d4000000000000000;
	add.rn.f64 	%fd64, %fd5, %fd57;
	bra.uni 	$L__BB0_15;
$L__BB0_13:
	setp.neu.f64 	%p28, %fd14, 0d7FF0000000000000;
	@%p28 bra 	$L__BB0_15;
	setp.lt.s32 	%p29, %r8, 0;
	setp.eq.s32 	%p30, %r7, 1062207488;
	setp.lt.s32 	%p31, %r20, 0;
	selp.b32 	%r43, 0, 2146435072, %p31;
	and.b32  	%r44, %r20, 2147483647;
	setp.ne.s32 	%p32, %r44, 1071644672;
	or.b32  	%r45, %r43, -2147483648;
	selp.b32 	%r46, %r45, %r43, %p32;
	selp.b32 	%r47, %r46, %r43, %p30;
	selp.b32 	%r48, %r47, %r43, %p29;
	mov.b32 	%r49, 0;
	mov.b64 	%fd64, {%r49, %r48};
$L__BB0_15:
	ld.param.u64 	%rd25, [_Z4calbPdS_S_S_S_S_S_iiiddddd_param_3];
	setp.eq.f64 	%p33, %fd5, 0d3FF0000000000000;
	selp.f64 	%fd58, 0d3FF0000000000000, %fd64, %p33;
	sub.f64 	%fd59, %fd13, %fd58;
	mul.f64 	%fd60, %fd24, %fd59;
	add.s32 	%r50, %r3, %r12;
	cvta.to.global.u64 	%rd21, %rd25;
	mul.wide.s32 	%rd22, %r50, 8;
	add.s64 	%rd23, %rd21, %rd22;
	st.global.f64 	[%rd23], %fd60;
$L__BB0_16:
	ret;

}
	// .globl	_Z4calpPdS_S_S_S_S_S_iiiddddd
.visible .entry _Z4calpPdS_S_S_S_S_S_iiiddddd(
	.param .u64 .ptr .align 1 _Z4calpPdS_S_S_S_S_S_iiiddddd_param_0,
	.param .u64 .ptr .align 1 _Z4calpPdS_S_S_S_S_S_iiiddddd_param_1,
	.param .u64 .ptr .align 1 _Z4calpPdS_S_S_S_S_S_iiiddddd_param_2,
	.param .u64 .ptr .align 1 _Z4calpPdS_S_S_S_S_S_iiiddddd_param_3,
	.param .u64 .ptr .align 1 _Z4calpPdS_S_S_S_S_S_iiiddddd_param_4,
	.param .u64 .ptr .align 1 _Z4calpPdS_S_S_S_S_S_iiiddddd_param_5,
	.param .u64 .ptr .align 1 _Z4calpPdS_S_S_S_S_S_iiiddddd_param_6,
	.param .u32 _Z4calpPdS_S_S_S_S_S_iiiddddd_param_7,
	.param .u32 _Z4calpPdS_S_S_S_S_S_iiiddddd_param_8,
	.param .u32 _Z4calpPdS_S_S_S_S_S_iiiddddd_param_9,
	.param .f64 _Z4calpPdS_S_S_S_S_S_iiiddddd_param_10,
	.param .f64 _Z4calpPdS_S_S_S_S_S_iiiddddd_param_11,
	.param .f64 _Z4calpPdS_S_S_S_S_S_iiiddddd_param_12,
	.param .f64 _Z4calpPdS_S_S_S_S_S_iiiddddd_param_13,
	.param .f64 _Z4calpPdS_S_S_S_S_S_iiiddddd_param_14
)
{
	.reg .pred 	%p<34>;
	.reg .b32 	%r<51>;
	.reg .b64 	%rd<32>;
	.reg .b64 	%fd<55>;

	ld.param.u64 	%rd5, [_Z4calpPdS_S_S_S_S_S_iiiddddd_param_2];
	ld.param.u64 	%rd6, [_Z4calpPdS_S_S_S_S_S_iiiddddd_param_6];
	ld.param.u32 	%r11, [_Z4calpPdS_S_S_S_S_S_iiiddddd_param_7];
	ld.param.u32 	%r13, [_Z4calpPdS_S_S_S_S_S_iiiddddd_param_8];
	ld.param.f64 	%fd17, [_Z4calpPdS_S_S_S_S_S_iiiddddd_param_10];
	ld.param.f64 	%fd18, [_Z4calpPdS_S_S_S_S_S_iiiddddd_param_11];
	cvta.to.global.u64 	%rd1, %rd6;
	cvta.to.global.u64 	%rd2, %rd5;
	mov.u32 	%r14, %ctaid.x;
	mov.u32 	%r15, %tid.x;
	setp.eq.s32 	%p1, %r14, 0;
	add.s32 	%r16, %r14, -1;
	mad.lo.s32 	%r3, %r13, %r16, %r15;
	add.s32 	%r4, %r3, %r13;
	mul.wide.s32 	%rd7, %r4, 8;
	add.s64 	%rd8, %rd2, %rd7;
	ld.global.f64 	%fd19, [%rd8];
	add.s64 	%rd3, %rd1, %rd7;
	st.global.f64 	[%rd3], %fd19;
	bar.sync 	0;
	add.s32 	%r17, %r13, -1;
	setp.eq.s32 	%p2, %r14, %r17;
	or.pred  	%p3, %p1, %p2;
	setp.eq.s32 	%p4, %r15, 0;
	or.pred  	%p5, %p4, %p3;
	add.s32 	%r5, %r11, -1;
	setp.eq.s32 	%p6, %r15, %r5;
	or.pred  	%p7, %p5, %p6;
	@%p7 bra 	$L__BB1_16;
	{
	.reg .b32 %temp; 
	mov.b64 	{%temp, %r6}, %fd18;
	}
	mov.f64 	%fd20, 0d4000000000000000;
	{
	.reg .b32 %temp; 
	mov.b64 	{%temp, %r18}, %fd20;
	}
	and.b32  	%r8, %r18, 2146435072;
	setp.eq.s32 	%p8, %r8, 1062207488;
	abs.f64 	%fd1, %fd18;
	{ // callseq 2, 0
	.param .b64 param0;
	st.param.f64 	[param0], %fd1;
	.param .b64 retval0;
	call.uni (retval0), 
	__internal_accurate_pow, 
	(
	param0
	);
	ld.param.f64 	%fd21, [retval0];
	} // callseq 2
	setp.lt.s32 	%p9, %r6, 0;
	neg.f64 	%fd23, %fd21;
	selp.f64 	%fd24, %fd23, %fd21, %p8;
	selp.f64 	%fd52, %fd24, %fd21, %p9;
	setp.neu.f64 	%p10, %fd18, 0d0000000000000000;
	@%p10 bra 	$L__BB1_3;
	selp.b32 	%r19, %r6, 0, %p8;
	setp.lt.s32 	%p12, %r18, 0;
	or.b32  	%r20, %r19, 2146435072;
	selp.b32 	%r21, %r20, %r19, %p12;
	mov.b32 	%r22, 0;
	mov.b64 	%fd52, {%r22, %r21};
$L__BB1_3:
	add.f64 	%fd25, %fd18, 0d4000000000000000;
	{
	.reg .b32 %temp; 
	mov.b64 	{%temp, %r23}, %fd25;
	}
	and.b32  	%r24, %r23, 2146435072;
	setp.ne.s32 	%p13, %r24, 2146435072;
	@%p13 bra 	$L__BB1_8;
	setp.num.f64 	%p14, %fd18, %fd18;
	@%p14 bra 	$L__BB1_6;
	mov.f64 	%fd26, 0d4000000000000000;
	add.rn.f64 	%fd52, %fd18, %fd26;
	bra.uni 	$L__BB1_8;
$L__BB1_6:
	setp.neu.f64 	%p15, %fd1, 0d7FF0000000000000;
	@%p15 bra 	$L__BB1_8;
	setp.lt.s32 	%p16, %r6, 0;
	setp.eq.s32 	%p17, %r8, 1062207488;
	setp.lt.s32 	%p18, %r18, 0;
	selp.b32 	%r26, 0, 2146435072, %p18;
	and.b32  	%r27, %r18, 2147483647;
	setp.ne.s32 	%p19, %r27, 1071644672;
	or.b32  	%r28, %r26, -2147483648;
	selp.b32 	%r29, %r28, %r26, %p19;
	selp.b32 	%r30, %r29, %r26, %p17;
	selp.b32 	%r31, %r30, %r26, %p16;
	mov.b32 	%r32, 0;
	mov.b64 	%fd52, {%r32, %r31};
$L__BB1_8:
	setp.eq.s32 	%p20, %r8, 1062207488;
	setp.eq.f64 	%p21, %fd18, 0d3FF0000000000000;
	selp.f64 	%fd8, 0d3FF0000000000000, %fd52, %p21;
	ld.global.f64 	%fd27, [%rd3+8];
	ld.global.f64 	%fd28, [%rd3+-8];
	add.f64 	%fd9, %fd27, %fd28;
	{
	.reg .b32 %temp; 
	mov.b64 	{%temp, %r9}, %fd17;
	}
	abs.f64 	%fd10, %fd17;
	{ // callseq 3, 0
	.param .b64 param0;
	st.param.f64 	[param0], %fd10;
	.param .b64 retval0;
	call.uni (retval0), 
	__internal_accurate_pow, 
	(
	param0
	);
	ld.param.f64 	%fd29, [retval0];
	} // callseq 3
	setp.lt.s32 	%p22, %r9, 0;
	neg.f64 	%fd31, %fd29;
	selp.f64 	%fd32, %fd31, %fd29, %p20;
	selp.f64 	%fd54, %fd32, %fd29, %p22;
	setp.neu.f64 	%p23, %fd17, 0d0000000000000000;
	@%p23 bra 	$L__BB1_10;
	selp.b32 	%r34, %r9, 0, %p20;
	setp.lt.s32 	%p25, %r18, 0;
	or.b32  	%r35, %r34, 2146435072;
	selp.b32 	%r36, %r35, %r34, %p25;
	mov.b32 	%r37, 0;
	mov.b64 	%fd54, {%r37, %r36};
$L__BB1_10:
	add.f64 	%fd33, %fd17, 0d4000000000000000;
	{
	.reg .b32 %temp; 
	mov.b64 	{%temp, %r38}, %fd33;
	}
	and.b32  	%r39, %r38, 2146435072;
	setp.ne.s32 	%p26, %r39, 2146435072;
	@%p26 bra 	$L__BB1_15;
	setp.num.f64 	%p27, %fd17, %fd17;
	@%p27 bra 	$L__BB1_13;
	mov.f64 	%fd34, 0d4000000000000000;
	add.rn.f64 	%fd54, %fd17, %fd34;
	bra.uni 	$L__BB1_15;
$L__BB1_13:
	setp.neu.f64 	%p28, %fd10, 0d7FF0000000000000;
	@%p28 bra 	$L__BB1_15;
	setp.lt.s32 	%p29, %r9, 0;
	setp.eq.s32 	%p30, %r8, 1062207488;
	setp.lt.s32 	%p31, %r18, 0;
	selp.b32 	%r41, 0, 2146435072, %p31;
	and.b32  	%r42, %r18, 2147483647;
	setp.ne.s32 	%p32, %r42, 1071644672;
	or.b32  	%r43, %r41, -2147483648;
	selp.b32 	%r44, %r43, %r41, %p32;
	selp.b32 	%r45, %r44, %r41, %p30;
	selp.b32 	%r46, %r45, %r41, %p29;
	mov.b32 	%r47, 0;
	mov.b64 	%fd54, {%r47, %r46};
$L__BB1_15:
	ld.param.u64 	%rd31, [_Z4calpPdS_S_S_S_S_S_iiiddddd_param_3];
	setp.eq.f64 	%p33, %fd17, 0d3FF0000000000000;
	selp.f64 	%fd35, 0d3FF0000000000000, %fd54, %p33;
	mul.wide.s32 	%rd9, %r13, 8;
	add.s64 	%rd10, %rd3, %rd9;
	ld.global.f64 	%fd36, [%rd10];
	mul.wide.s32 	%rd11, %r3, 8;
	add.s64 	%rd12, %rd1, %rd11;
	ld.global.f64 	%fd37, [%rd12];
	add.f64 	%fd38, %fd36, %fd37;
	mul.f64 	%fd39, %fd35, %fd38;
	fma.rn.f64 	%fd40, %fd8, %fd9, %fd39;
	cvta.to.global.u64 	%rd13, %rd31;
	add.s64 	%rd15, %rd13, %rd7;
	ld.global.f64 	%fd41, [%rd15];
	mul.f64 	%fd42, %fd35, %fd41;
	mul.f64 	%fd43, %fd8, %fd42;
	sub.f64 	%fd44, %fd40, %fd43;
	add.f64 	%fd45, %fd8, %fd35;
	add.f64 	%fd46, %fd45, %fd45;
	div.rn.f64 	%fd47, %fd44, %fd46;
	st.global.f64 	[%rd8], %fd47;
$L__BB1_16:
	bar.sync 	0;
	mul.lo.s32 	%r48, %r13, %r14;
	cvt.s64.s32 	%rd17, %r48;
	cvt.s64.s32 	%rd18, %r13;
	add.s64 	%rd19, %rd18, %rd17;
	shl.b64 	%rd20, %rd19, 3;
	add.s64 	%rd21, %rd2, %rd20;
	ld.global.f64 	%fd48, [%rd21+-16];
	st.global.f64 	[%rd21+-8], %fd48;
	add.s32 	%r49, %r13, %r15;
	mul.wide.s32 	%rd22, %r49, 8;
	add.s64 	%rd23, %rd2, %rd22;
	ld.global.f64 	%fd49, [%rd23];
	mul.wide.u32 	%rd24, %r15, 8;
	add.s64 	%rd25, %rd2, %rd24;
	st.global.f64 	[%rd25], %fd49;
	mul.wide.s32 	%rd26, %r48, 8;
	add.s64 	%rd27, %rd2, %rd26;
	ld.global.f64 	%fd50, [%rd27+8];
	st.global.f64 	[%rd27], %fd50;
	mul.lo.s32 	%r50, %r13, %r5;
	mul.wide.s32 	%rd28, %r50, 8;
	add.s64 	%rd29, %rd25, %rd28;
	mov.b64 	%rd30, 0;
	st.global.u64 	[%rd29], %rd30;
	ret;

}
	// .globl	_Z5caluvPdS_S_S_S_S_S_iiiddddd
.visible .entry _Z5caluvPdS_S_S_S_S_S_iiiddddd(
	.param .u64 .ptr .align 1 _Z5caluvPdS_S_S_S_S_S_iiiddddd_param_0,
	.param .u64 .ptr .align 1 _Z5caluvPdS_S_S_S_S_S_iiiddddd_param_1,
	.param .u64 .ptr .align 1 _Z5caluvPdS_S_S_S_S_S_iiiddddd_param_2,
	.param .u64 .ptr .align 1 _Z5caluvPdS_S_S_S_S_S_iiiddddd_param_3,
	.param .u64 .ptr .align 1 _Z5caluvPdS_S_S_S_S_S_iiiddddd_param_4,
	.param .u64 .ptr .align 1 _Z5caluvPdS_S_S_S_S_S_iiiddddd_param_5,
	.param .u64 .ptr .align 1 _Z5caluvPdS_S_S_S_S_S_iiiddddd_param_6,
	.param .u32 _Z5caluvPdS_S_S_S_S_S_iiiddddd_param_7,
	.param .u32 _Z5caluvPdS_S_S_S_S_S_iiiddddd_param_8,
	.param .u32 _Z5caluvPdS_S_S_S_S_S_iiiddddd_param_9,
	.param .f64 _Z5caluvPdS_S_S_S_S_S_iiiddddd_param_10,
	.param .f64 _Z5caluvPdS_S_S_S_S_S_iiiddddd_param_11,
	.param .f64 _Z5caluvPdS_S_S_S_S_S_iiiddddd_param_12,
	.param .f64 _Z5caluvPdS_S_S_S_S_S_iiiddddd_param_13,
	.param .f64 _Z5caluvPdS_S_S_S_S_S_iiiddddd_param_14
)
{
	.reg .pred 	%p<34>;
	.reg .b32 	%r<51>;
	.reg .b64 	%rd<46>;
	.reg .b64 	%fd<116>;

	ld.param.u64 	%rd12, [_Z5caluvPdS_S_S_S_S_S_iiiddddd_param_0];
	ld.param.u64 	%rd13, [_Z5caluvPdS_S_S_S_S_S_iiiddddd_param_1];
	ld.param.u64 	%rd14, [_Z5caluvPdS_S_S_S_S_S_iiiddddd_param_4];
	ld.param.u64 	%rd15, [_Z5caluvPdS_S_S_S_S_S_iiiddddd_param_5];
	ld.param.u32 	%r11, [_Z5caluvPdS_S_S_S_S_S_iiiddddd_param_7];
	ld.param.u32 	%r13, [_Z5caluvPdS_S_S_S_S_S_iiiddddd_param_8];
	ld.param.f64 	%fd25, [_Z5caluvPdS_S_S_S_S_S_iiiddddd_param_11];
	cvta.to.global.u64 	%rd1, %rd15;
	cvta.to.global.u64 	%rd2, %rd13;
	cvta.to.global.u64 	%rd3, %rd14;
	cvta.to.global.u64 	%rd4, %rd12;
	mov.u32 	%r14, %ctaid.x;
	mov.u32 	%r15, %tid.x;
	setp.eq.s32 	%p1, %r14, 0;
	add.s32 	%r16, %r14, -1;
	mad.lo.s32 	%r3, %r13, %r16, %r15;
	add.s32 	%r4, %r3, %r13;
	mul.wide.s32 	%rd16, %r4, 8;
	add.s64 	%rd5, %rd4, %rd16;
	ld.global.f64 	%fd29, [%rd5];
	add.s64 	%rd6, %rd3, %rd16;
	st.global.f64 	[%rd6], %fd29;
	add.s64 	%rd7, %rd2, %rd16;
	ld.global.f64 	%fd1, [%rd7];
	add.s64 	%rd8, %rd1, %rd16;
	st.global.f64 	[%rd8], %fd1;
	add.s32 	%r17, %r13, -1;
	setp.eq.s32 	%p2, %r14, %r17;
	or.pred  	%p3, %p1, %p2;
	setp.eq.s32 	%p4, %r15, 0;
	or.pred  	%p5, %p4, %p3;
	add.s32 	%r5, %r11, -1;
	setp.eq.s32 	%p6, %r15, %r5;
	or.pred  	%p7, %p5, %p6;
	@%p7 bra 	$L__BB2_16;
	ld.param.f64 	%fd109, [_Z5caluvPdS_S_S_S_S_S_iiiddddd_param_13];
	ld.param.f64 	%fd106, [_Z5caluvPdS_S_S_S_S_S_iiiddddd_param_12];
	ld.param.f64 	%fd100, [_Z5caluvPdS_S_S_S_S_S_iiiddddd_param_10];
	ld.param.u64 	%rd45, [_Z5caluvPdS_S_S_S_S_S_iiiddddd_param_2];
	cvta.to.global.u64 	%rd9, %rd45;
	ld.global.f64 	%fd2, [%rd6];
	mul.f64 	%fd30, %fd106, %fd2;
	div.rn.f64 	%fd31, %fd30, %fd100;
	ld.global.f64 	%fd3, [%rd6+-8];
	sub.f64 	%fd32, %fd2, %fd3;
	mul.f64 	%fd33, %fd31, %fd32;
	sub.f64 	%fd34, %fd2, %fd33;
	mul.f64 	%fd35, %fd106, %fd1;
	div.rn.f64 	%fd36, %fd35, %fd25;
	mul.wide.s32 	%rd17, %r3, 8;
	add.s64 	%rd18, %rd3, %rd17;
	ld.global.f64 	%fd4, [%rd18];
	sub.f64 	%fd37, %fd2, %fd4;
	mul.f64 	%fd38, %fd36, %fd37;
	sub.f64 	%fd39, %fd34, %fd38;
	add.f64 	%fd40, %fd109, %fd109;
	mul.f64 	%fd41, %fd100, %fd40;
	div.rn.f64 	%fd5, %fd106, %fd41;
	mul.wide.s32 	%rd19, %r4, 8;
	add.s64 	%rd10, %rd9, %rd19;
	ld.global.f64 	%fd42, [%rd10+8];
	ld.global.f64 	%fd43, [%rd10+-8];
	sub.f64 	%fd44, %fd42, %fd43;
	mul.f64 	%fd45, %fd5, %fd44;
	sub.f64 	%fd6, %fd39, %fd45;
	{
	.reg .b32 %temp; 
	mov.b64 	{%temp, %r6}, %fd100;
	}
	mov.f64 	%fd46, 0d4000000000000000;
	{
	.reg .b32 %temp; 
	mov.b64 	{%temp, %r18}, %fd46;
	}
	and.b32  	%r8, %r18, 2146435072;
	setp.eq.s32 	%p8, %r8, 1062207488;
	abs.f64 	%fd7, %fd100;
	{ // callseq 4, 0
	.param .b64 param0;
	st.param.f64 	[param0], %fd7;
	.param .b64 retval0;
	call.uni (retval0), 
	__internal_accurate_pow, 
	(
	param0
	);
	ld.param.f64 	%fd47, [retval0];
	} // callseq 4
	setp.lt.s32 	%p9, %r6, 0;
	neg.f64 	%fd49, %fd47;
	selp.f64 	%fd50, %fd49, %fd47, %p8;
	selp.f64 	%fd113, %fd50, %fd47, %p9;
	setp.neu.f64 	%p10, %fd100, 0d0000000000000000;
	@%p10 bra 	$L__BB2_3;
	selp.b32 	%r19, %r6, 0, %p8;
	setp.lt.s32 	%p12, %r18, 0;
	or.b32  	%r20, %r19, 2146435072;
	selp.b32 	%r21, %r20, %r19, %p12;
	mov.b32 	%r22, 0;
	mov.b64 	%fd113, {%r22, %r21};
$L__BB2_3:
	ld.param.f64 	%fd101, [_Z5caluvPdS_S_S_S_S_S_iiiddddd_param_10];
	add.f64 	%fd51, %fd101, 0d4000000000000000;
	{
	.reg .b32 %temp; 
	mov.b64 	{%temp, %r23}, %fd51;
	}
	and.b32  	%r24, %r23, 2146435072;
	setp.ne.s32 	%p13, %r24, 2146435072;
	@%p13 bra 	$L__BB2_8;
	ld.param.f64 	%fd102, [_Z5caluvPdS_S_S_S_S_S_iiiddddd_param_10];
	setp.num.f64 	%p14, %fd102, %fd102;
	@%p14 bra 	$L__BB2_6;
	ld.param.f64 	%fd103, [_Z5caluvPdS_S_S_S_S_S_iiiddddd_param_10];
	mov.f64 	%fd52, 0d4000000000000000;
	add.rn.f64 	%fd113, %fd103, %fd52;
	bra.uni 	$L__BB2_8;
$L__BB2_6:
	setp.neu.f64 	%p15, %fd7, 0d7FF0000000000000;
	@%p15 bra 	$L__BB2_8;
	setp.lt.s32 	%p18, %r18, 0;
	selp.b32 	%r26, 0, 2146435072, %p18;
	and.b32  	%r27, %r18, 2147483647;
	setp.ne.s32 	%p19, %r27, 1071644672;
	or.b32  	%r28, %r26, -2147483648;
	selp.b32 	%r29, %r28, %r26, %p19;
	selp.b32 	%r30, %r29, %r26, %p8;
	selp.b32 	%r31, %r30, %r26, %p9;
	mov.b32 	%r32, 0;
	mov.b64 	%fd113, {%r32, %r31};
$L__BB2_8:
	ld.param.f64 	%fd110, [_Z5caluvPdS_S_S_S_S_S_iiiddddd_param_14];
	ld.param.f64 	%fd107, [_Z5caluvPdS_S_S_S_S_S_iiiddddd_param_12];
	ld.param.f64 	%fd104, [_Z5caluvPdS_S_S_S_S_S_iiiddddd_param_10];
	setp.eq.f64 	%p21, %fd104, 0d3FF0000000000000;
	selp.f64 	%fd53, 0d3FF0000000000000, %fd113, %p21;
	mul.f64 	%fd54, %fd107, %fd110;
	div.rn.f64 	%fd14, %fd54, %fd53;
	ld.global.f64 	%fd55, [%rd6+8];
	add.f64 	%fd15, %fd2, %fd2;
	sub.f64 	%fd56, %fd55, %fd15;
	add.f64 	%fd57, %fd3, %fd56;
	fma.rn.f64 	%fd16, %fd14, %fd57, %fd6;
	{
	.reg .b32 %temp; 
	mov.b64 	{%temp, %r9}, %fd25;
	}
	abs.f64 	%fd17, %fd25;
	{ // callseq 5, 0
	.param .b64 param0;
	st.param.f64 	[param0], %fd17;
	.param .b64 retval0;
	call.uni (retval0), 
	__internal_accurate_pow, 
	(
	param0
	);
	ld.param.f64 	%fd58, [retval0];
	} // callseq 5
	setp.lt.s32 	%p22, %r9, 0;
	neg.f64 	%fd60, %fd58;
	selp.f64 	%fd61, %fd60, %fd58, %p8;
	selp.f64 	%fd115, %fd61, %fd58, %p22;
	setp.neu.f64 	%p23, %fd25, 0d0000000000000000;
	@%p23 bra 	$L__BB2_10;
	selp.b32 	%r34, %r9, 0, %p8;
	setp.lt.s32 	%p25, %r18, 0;
	or.b32  	%r35, %r34, 2146435072;
	selp.b32 	%r36, %r35, %r34, %p25;
	mov.b32 	%r37, 0;
	mov.b64 	%fd115, {%r37, %r36};
$L__BB2_10:
	add.f64 	%fd62, %fd25, 0d4000000000000000;
	{
	.reg .b32 %temp; 
	mov.b64 	{%temp, %r38}, %fd62;
	}
	and.b32  	%r39, %r38, 2146435072;
	setp.ne.s32 	%p26, %r39, 2146435072;
	@%p26 bra 	$L__BB2_15;
	setp.num.f64 	%p27, %fd25, %fd25;
	@%p27 bra 	$L__BB2_13;
	mov.f64 	%fd63, 0d4000000000000000;
	add.rn.f64 	%fd115, %fd25, %fd63;
	bra.uni 	$L__BB2_15;
$L__BB2_13:
	setp.neu.f64 	%p28, %fd17, 0d7FF0000000000000;
	@%p28 bra 	$L__BB2_15;
	setp.lt.s32 	%p31, %r18, 0;
	selp.b32 	%r41, 0, 2146435072, %p31;
	and.b32  	%r42, %r18, 2147483647;
	setp.ne.s32 	%p32, %r42, 1071644672;
	or.b32  	%r43, %r41, -2147483648;
	selp.b32 	%r44, %r43, %r41, %p32;
	selp.b32 	%r45, %r44, %r41, %p8;
	selp.b32 	%r46, %r45, %r41, %p22;
	mov.b32 	%r47, 0;
	mov.b64 	%fd115, {%r47, %r46};
$L__BB2_15:
	ld.param.f64 	%fd111, [_Z5caluvPdS_S_S_S_S_S_iiiddddd_param_14];
	ld.param.f64 	%fd108, [_Z5caluvPdS_S_S_S_S_S_iiiddddd_param_12];
	ld.param.f64 	%fd105, [_Z5caluvPdS_S_S_S_S_S_iiiddddd_param_10];
	setp.eq.f64 	%p33, %fd25, 0d3FF0000000000000;
	selp.f64 	%fd64, 0d3FF0000000000000, %fd115, %p33;
	mul.f64 	%fd65, %fd108, %fd111;
	div.rn.f64 	%fd66, %fd65, %fd64;
	mul.wide.s32 	%rd20, %r13, 8;
	add.s64 	%rd21, %rd6, %rd20;
	ld.global.f64 	%fd67, [%rd21];
	sub.f64 	%fd68, %fd67, %fd15;
	add.f64 	%fd69, %fd4, %fd68;
	fma.rn.f64 	%fd70, %fd66, %fd69, %fd16;
	st.global.f64 	[%rd5], %fd70;
	ld.global.f64 	%fd71, [%rd8];
	ld.global.f64 	%fd72, [%rd6];
	mul.f64 	%fd73, %fd108, %fd72;
	div.rn.f64 	%fd74, %fd73, %fd105;
	ld.global.f64 	%fd75, [%rd8+-8];
	sub.f64 	%fd76, %fd71, %fd75;
	mul.f64 	%fd77, %fd74, %fd76;
	sub.f64 	%fd78, %fd71, %fd77;
	mul.f64 	%fd79, %fd108, %fd71;
	div.rn.f64 	%fd80, %fd79, %fd25;
	mul.wide.s32 	%rd22, %r3, 8;
	add.s64 	%rd23, %rd1, %rd22;
	ld.global.f64 	%fd81, [%rd23];
	sub.f64 	%fd82, %fd71, %fd81;
	mul.f64 	%fd83, %fd80, %fd82;
	sub.f64 	%fd84, %fd78, %fd83;
	add.s64 	%rd24, %rd10, %rd20;
	ld.global.f64 	%fd85, [%rd24];
	add.s64 	%rd25, %rd9, %rd22;
	ld.global.f64 	%fd86, [%rd25];
	sub.f64 	%fd87, %fd85, %fd86;
	mul.f64 	%fd88, %fd5, %fd87;
	sub.f64 	%fd89, %fd84, %fd88;
	ld.global.f64 	%fd90, [%rd8+8];
	add.f64 	%fd91, %fd71, %fd71;
	sub.f64 	%fd92, %fd90, %fd91;
	add.f64 	%fd93, %fd75, %fd92;
	fma.rn.f64 	%fd94, %fd14, %fd93, %fd89;
	add.s64 	%rd26, %rd8, %rd20;
	ld.global.f64 	%fd95, [%rd26];
	add.f64 	%fd96, %fd95, %fd95;
	sub.f64 	%fd97, %fd95, %fd96;
	add.f64 	%fd98, %fd81, %fd97;
	fma.rn.f64 	%fd99, %fd66, %fd98, %fd94;
	st.global.f64 	[%rd7], %fd99;
$L__BB2_16:
	bar.sync 	0;
	mul.lo.s32 	%r48, %r13, %r14;
	cvt.s64.s32 	%rd27, %r48;
	cvt.s64.s32 	%rd28, %r13;
	add.s64 	%rd29, %rd27, %rd28;
	shl.b64 	%rd30, %rd29, 3;
	add.s64 	%rd31, %rd4, %rd30;
	mov.b64 	%rd32, 0;
	st.global.u64 	[%rd31+-8], %rd32;
	mul.wide.s32 	%rd33, %r48, 8;
	add.s64 	%rd34, %rd4, %rd33;
	st.global.u64 	[%rd34], %rd32;
	mul.wide.u32 	%rd35, %r15, 8;
	add.s64 	%rd36, %rd4, %rd35;
	st.global.u64 	[%rd36], %rd32;
	mul.lo.s32 	%r49, %r13, %r5;
	add.s32 	%r50, %r49, %r15;
	mul.wide.s32 	%rd37, %r49, 8;
	add.s64 	%rd38, %rd36, %rd37;
	mov.b64 	%rd39, 4607182418800017408;
	st.global.u64 	[%rd38], %rd39;
	add.s64 	%rd40, %rd2, %rd30;
	st.global.u64 	[%rd40+-8], %rd32;
	add.s64 	%rd41, %rd2, %rd33;
	st.global.u64 	[%rd41], %rd32;
	mul.wide.s32 	%rd42, %r50, 8;
	add.s64 	%rd43, %rd2, %rd42;
	st.global.u64 	[%rd43], %rd32;
	add.s64 	%rd44, %rd2, %rd35;
	st.global.u64 	[%rd44], %rd32;
	ret;

}
.func  (.param .b64 func_retval0) __internal_accurate_pow(
	.param .b64 __internal_accurate_pow_param_0
)
{
	.reg .pred 	%p<8>;
	.reg .b32 	%r<49>;
	.reg .b32 	%f<3>;
	.reg .b64 	%fd<109>;

	ld.param.f64 	%fd10, [__internal_accurate_pow_param_0];
	{
	.reg .b32 %temp; 
	mov.b64 	{%temp, %r46}, %fd10;
	}
	{
	.reg .b32 %temp; 
	mov.b64 	{%r45, %temp}, %fd10;
	}
	shr.u32 	%r47, %r46, 20;
	setp.gt.u32 	%p1, %r46, 1048575;
	@%p1 bra 	$L__BB3_2;
	mul.f64 	%fd11, %fd10, 0d4350000000000000;
	{
	.reg .b32 %temp; 
	mov.b64 	{%temp, %r46}, %fd11;
	}
	{
	.reg .b32 %temp; 
	mov.b64 	{%r45, %temp}, %fd11;
	}
	shr.u32 	%r16, %r46, 20;
	add.s32 	%r47, %r16, -54;
$L__BB3_2:
	add.s32 	%r48, %r47, -1023;
	and.b32  	%r17, %r46, -2146435073;
	or.b32  	%r18, %r17, 1072693248;
	mov.b64 	%fd107, {%r45, %r18};
	setp.lt.u32 	%p2, %r18, 1073127583;
	@%p2 bra 	$L__BB3_4;
	{
	.reg .b32 %temp; 
	mov.b64 	{%r19, %temp}, %fd107;
	}
	{
	.reg .b32 %temp; 
	mov.b64 	{%temp, %r20}, %fd107;
	}
	add.s32 	%r21, %r20, -1048576;
	mov.b64 	%fd107, {%r19, %r21};
	add.s32 	%r48, %r47, -1022;
$L__BB3_4:
	add.f64 	%fd12, %fd107, 0dBFF0000000000000;
	add.f64 	%fd13, %fd107, 0d3FF0000000000000;
	rcp.approx.ftz.f64 	%fd14, %fd13;
	neg.f64 	%fd15, %fd13;
	fma.rn.f64 	%fd16, %fd15, %fd14, 0d3FF0000000000000;
	fma.rn.f64 	%fd17, %fd16, %fd16, %fd16;
	fma.rn.f64 	%fd18, %fd17, %fd14, %fd14;
	mul.f64 	%fd19, %fd12, %fd18;
	fma.rn.f64 	%fd20, %fd12, %fd18, %fd19;
	mul.f64 	%fd21, %fd20, %fd20;
	fma.rn.f64 	%fd22, %fd21, 0d3EB0F5FF7D2CAFE2, 0d3ED0F5D241AD3B5A;
	fma.rn.f64 	%fd23, %fd22, %fd21, 0d3EF3B20A75488A3F;
	fma.rn.f64 	%fd24, %fd23, %fd21, 0d3F1745CDE4FAECD5;
	fma.rn.f64 	%fd25, %fd24, %fd21, 0d3F3C71C7258A578B;
	fma.rn.f64 	%fd26, %fd25, %fd21, 0d3F6249249242B910;
	fma.rn.f64 	%fd27, %fd26, %fd21, 0d3F89999999999DFB;
	sub.f64 	%fd28, %fd12, %fd20;
	add.f64 	%fd29, %fd28, %fd28;
	neg.f64 	%fd30, %fd20;
	fma.rn.f64 	%fd31, %fd30, %fd12, %fd29;
	mul.f64 	%fd32, %fd18, %fd31;
	fma.rn.f64 	%fd33, %fd21, %fd27, 0d3FB5555555555555;
	mov.f64 	%fd34, 0d3FB5555555555555;
	sub.f64 	%fd35, %fd34, %fd33;
	fma.rn.f64 	%fd36, %fd21, %fd27, %fd35;
	add.f64 	%fd37, %fd36, 0dBC46A4CB00B9E7B0;
	add.f64 	%fd38, %fd33, %fd37;
	sub.f64 	%fd39, %fd33, %fd38;
	add.f64 	%fd40, %fd37, %fd39;
	mul.rn.f64 	%fd41, %fd20, %fd20;
	neg.f64 	%fd42, %fd41;
	fma.rn.f64 	%fd43, %fd20, %fd20, %fd42;
	{
	.reg .b32 %temp; 
	mov.b64 	{%r22, %temp}, %fd32;
	}
	{
	.reg .b32 %temp; 
	mov.b64 	{%temp, %r23}, %fd32;
	}
	add.s32 	%r24, %r23, 1048576;
	mov.b64 	%fd44, {%r22, %r24};
	fma.rn.f64 	%fd45, %fd20, %fd44, %fd43;
	mul.rn.f64 	%fd46, %fd41, %fd20;
	neg.f64 	%fd47, %fd46;
	fma.rn.f64 	%fd48, %fd41, %fd20, %fd47;
	fma.rn.f64 	%fd49, %fd41, %fd32, %fd48;
	fma.rn.f64 	%fd50, %fd45, %fd20, %fd49;
	mul.rn.f64 	%fd51, %fd38, %fd46;
	neg.f64 	%fd52, %fd51;
	fma.rn.f64 	%fd53, %fd38, %fd46, %fd52;
	fma.rn.f64 	%fd54, %fd38, %fd50, %fd53;
	fma.rn.f64 	%fd55, %fd40, %fd46, %fd54;
	add.f64 	%fd56, %fd51, %fd55;
	sub.f64 	%fd57, %fd51, %fd56;
	add.f64 	%fd58, %fd55, %fd57;
	add.f64 	%fd59, %fd20, %fd56;
	sub.f64 	%fd60, %fd20, %fd59;
	add.f64 	%fd61, %fd56, %fd60;
	add.f64 	%fd62, %fd58, %fd61;
	add.f64 	%fd63, %fd32, %fd62;
	add.f64 	%fd64, %fd59, %fd63;
	sub.f64 	%fd65, %fd59, %fd64;
	add.f64 	%fd66, %fd63, %fd65;
	xor.b32  	%r25, %r48, -2147483648;
	mov.b32 	%r26, 1127219200;
	mov.b64 	%fd67, {%r25, %r26};
	mov.b32 	%r27, -2147483648;
	mov.b64 	%fd68, {%r27, %r26};
	sub.f64 	%fd69, %fd67, %fd68;
	fma.rn.f64 	%fd70, %fd69, 0d3FE62E42FEFA39EF, %fd64;
	fma.rn.f64 	%fd71, %fd69, 0dBFE62E42FEFA39EF, %fd70;
	sub.f64 	%fd72, %fd71, %fd64;
	sub.f64 	%fd73, %fd66, %fd72;
	fma.rn.f64 	%fd74, %fd69, 0d3C7ABC9E3B39803F, %fd73;
	add.f64 	%fd75, %fd70, %fd74;
	sub.f64 	%fd76, %fd70, %fd75;
	add.f64 	%fd77, %fd74, %fd76;
	mov.f64 	%fd78, 0d4000000000000000;
	{
	.reg .b32 %temp; 
	mov.b64 	{%temp, %r28}, %fd78;
	}
	{
	.reg .b32 %temp; 
	mov.b64 	{%r29, %temp}, %fd78;
	}
	shl.b32 	%r30, %r28, 1;
	setp.gt.u32 	%p3, %r30, -33554433;
	and.b32  	%r31, %r28, -15728641;
	selp.b32 	%r32, %r31, %r28, %p3;
	mov.b64 	%fd79, {%r29, %r32};
	mul.rn.f64 	%fd80, %fd75, %fd79;
	neg.f64 	%fd81, %fd80;
	fma.rn.f64 	%fd82, %fd75, %fd79, %fd81;
	fma.rn.f64 	%fd83, %fd77, %fd79, %fd82;
	add.f64 	%fd4, %fd80, %fd83;
	sub.f64 	%fd84, %fd80, %fd4;
	add.f64 	%fd5, %fd83, %fd84;
	fma.rn.f64 	%fd85, %fd4, 0d3FF71547652B82FE, 0d4338000000000000;
	{
	.reg .b32 %temp; 
	mov.b64 	{%r13, %temp}, %fd85;
	}
	mov.f64 	%fd86, 0dC338000000000000;
	add.rn.f64 	%fd87, %fd85, %fd86;
	fma.rn.f64 	%fd88, %fd87, 0dBFE62E42FEFA39EF, %fd4;
	fma.rn.f64 	%fd89, %fd87, 0dBC7ABC9E3B39803F, %fd88;
	fma.rn.f64 	%fd90, %fd89, 0d3E5ADE1569CE2BDF, 0d3E928AF3FCA213EA;
	fma.rn.f64 	%fd91, %fd90, %fd89, 0d3EC71DEE62401315;
	fma.rn.f64 	%fd92, %fd91, %fd89, 0d3EFA01997C89EB71;
	fma.rn.f64 	%fd93, %fd92, %fd89, 0d3F2A01A014761F65;
	fma.rn.f64 	%fd94, %fd93, %fd89, 0d3F56C16C1852B7AF;
	fma.rn.f64 	%fd95, %fd94, %fd89, 0d3F81111111122322;
	fma.rn.f64 	%fd96, %fd95, %fd89, 0d3FA55555555502A1;
	fma.rn.f64 	%fd97, %fd96, %fd89, 0d3FC5555555555511;
	fma.rn.f64 	%fd98, %fd97, %fd89, 0d3FE000000000000B;
	fma.rn.f64 	%fd99, %fd98, %fd89, 0d3FF0000000000000;
	fma.rn.f64 	%fd100, %fd99, %fd89, 0d3FF0000000000000;
	{
	.reg .b32 %temp; 
	mov.b64 	{%r14, %temp}, %fd100;
	}
	{
	.reg .b32 %temp; 
	mov.b64 	{%temp, %r15}, %fd100;
	}
	shl.b32 	%r33, %r13, 20;
	add.s32 	%r34, %r33, %r15;
	mov.b64 	%fd108, {%r14, %r34};
	{
	.reg .b32 %temp; 
	mov.b64 	{%temp, %r35}, %fd4;
	}
	mov.b32 	%f2, %r35;
	abs.f32 	%f1, %f2;
	setp.lt.f32 	%p4, %f1, 0f4086232B;
	@%p4 bra 	$L__BB3_7;
	setp.lt.f64 	%p5, %fd4, 0d0000000000000000;
	add.f64 	%fd101, %fd4, 0d7FF0000000000000;
	selp.f64 	%fd108, 0d0000000000000000, %fd101, %p5;
	setp.geu.f32 	%p6, %f1, 0f40874800;
	@%p6 bra 	$L__BB3_7;
	shr.u32 	%r36, %r13, 31;
	add.s32 	%r37, %r13, %r36;
	shr.s32 	%r38, %r37, 1;
	shl.b32 	%r39, %r38, 20;
	add.s32 	%r40, %r15, %r39;
	mov.b64 	%fd102, {%r14, %r40};
	sub.s32 	%r41, %r13, %r38;
	shl.b32 	%r42, %r41, 20;
	add.s32 	%r43, %r42, 1072693248;
	mov.b32 	%r44, 0;
	mov.b64 	%fd103, {%r44, %r43};
	mul.f64 	%fd108, %fd103, %fd102;
$L__BB3_7:
	abs.f64 	%fd104, %fd108;
	setp.eq.f64 	%p7, %fd104, 0d7FF0000000000000;
	fma.rn.f64 	%fd105, %fd108, %fd5, %fd108;
	selp.f64 	%fd106, %fd108, %fd105, %p7;
	st.param.f64 	[func_retval0], %fd106;
	ret;

}


// ===== COMPILED SASS (sm_100) =====

	.target	sm_100

	.elftype	@"ET_EXEC"


//--------------------- .note.nv.tkinfo           --------------------------
	.section	.note.nv.tkinfo,"",@"SHT_NOTE"
	.sectionflags	@"SHF_NOTE_NV_TKINFO"
	.tkinfo
        /*0018*/ 	.word	0x00000002
        /*0030*/ 	.string	""
        /*0030*/ 	.string	"ptxas"
        /*0030*/ 	.string	"Cuda compilation tools, release 13.0, V13.0.88"
        /*0030*/ 	.string	"Build cuda_13.0.r13.0/compiler.36424714_0"
        /*0030*/ 	.string	"-arch sm_100 -m 64 "



//--------------------- .note.nv.cuinfo           --------------------------
	.section	.note.nv.cuinfo,"",@"SHT_NOTE"
	.sectionflags	@"SHF_NOTE_NV_CUINFO"
        /*0018*/ 	.short	0x0002
        /*001a*/ 	.short	0x0064
        /*001c*/ 	.short	0x0082
	.zero		2


//--------------------- .nv.info                  --------------------------
	.section	.nv.info,"",@"SHT_CUDA_INFO"
	.align	4


	//----- nvinfo : EIATTR_REGCOUNT
	.align		4
        /*0000*/ 	.byte	0x04, 0x2f
        /*0002*/ 	.short	(.L_1 - .L_0)
	.align		4
.L_0:
        /*0004*/ 	.word	index@(_Z4calbPdS_S_S_S_S_S_iiiddddd)
        /*0008*/ 	.word	0x00000020


	//----- nvinfo : EIATTR_FRAME_SIZE
	.align		4
.L_1:
        /*000c*/ 	.byte	0x04, 0x11
        /*000e*/ 	.short	(.L_3 - .L_2)
	.align		4
.L_2:
        /*0010*/ 	.word	index@($_Z4calbPdS_S_S_S_S_S_iiiddddd$__internal_accurate_pow)
        /*0014*/ 	.word	0x00000000


	//----- nvinfo : EIATTR_FRAME_SIZE
	.align		4
.L_3:
        /*0018*/ 	.byte	0x04, 0x11
        /*001a*/ 	.short	(.L_5 - .L_4)
	.align		4
.L_4:
        /*001c*/ 	.word	index@($__internal_3_$__cuda_sm20_div_rn_f64_full)
        /*0020*/ 	.word	0x00000000


	//----- nvinfo : EIATTR_FRAME_SIZE
	.align		4
.L_5:
        /*0024*/ 	.byte	0x04, 0x11
        /*0026*/ 	.short	(.L_7 - .L_6)
	.align		4
.L_6:
        /*0028*/ 	.word	index@($__internal_2_$__cuda_sm20_dblrcp_rn_slowpath_v3)
        /*002c*/ 	.word	0x00000000


	//----- nvinfo : EIATTR_FRAME_SIZE
	.align		4
.L_7:
        /*0030*/ 	.byte	0x04, 0x11
        /*0032*/ 	.short	(.L_9 - .L_8)
	.align		4
.L_8:
        /*0034*/ 	.word	index@(_Z4calbPdS_S_S_S_S_S_iiiddddd)
        /*0038*/ 	.word	0x00000000


	//----- nvinfo : EIATTR_REGCOUNT
	.align		4
.L_9:
        /*003c*/ 	.byte	0x04, 0x2f
        /*003e*/ 	.short	(.L_11 - .L_10)
	.align		4
.L_10:
        /*0040*/ 	.word	index@(_Z4calpPdS_S_S_S_S_S_iiiddddd)
        /*0044*/ 	.word	0x00000020


	//----- nvinfo : EIATTR_FRAME_SIZE
	.align		4
.L_11:
        /*0048*/ 	.byte	0x04, 0x11
        /*004a*/ 	.short	(.L_13 - .L_12)
	.align		4
.L_12:
        /*004c*/ 	.word	index@($_Z4calpPdS_S_S_S_S_S_iiiddddd$__internal_accurate_pow)
        /*0050*/ 	.word	0x00000000


	//----- nvinfo : EIATTR_FRAME_SIZE
	.align		4
.L_13:
        /*0054*/ 	.byte	0x04, 0x11
        /*0056*/ 	.short	(.L_15 - .L_14)
	.align		4
.L_14:
        /*0058*/ 	.word	index@($__internal_1_$__cuda_sm20_div_rn_f64_full)
        /*005c*/ 	.word	0x00000000


	//----- nvinfo : EIATTR_FRAME_SIZE
	.align		4
.L_15:
        /*0060*/ 	.byte	0x04, 0x11
        /*0062*/ 	.short	(.L_17 - .L_16)
	.align		4
.L_16:
        /*0064*/ 	.word	index@(_Z4calpPdS_S_S_S_S_S_iiiddddd)
        /*0068*/ 	.word	0x00000000


	//----- nvinfo : EIATTR_REGCOUNT
	.align		4
.L_17:
        /*006c*/ 	.byte	0x04, 0x2f
        /*006e*/ 	.short	(.L_19 - .L_18)
	.align		4
.L_18:
        /*0070*/ 	.word	index@(_Z5caluvPdS_S_S_S_S_S_iiiddddd)
        /*0074*/ 	.word	0x00000030


	//----- nvinfo : EIATTR_FRAME_SIZE
	.align		4
.L_19:
        /*0078*/ 	.byte	0x04, 0x11
        /*007a*/ 	.short	(.L_21 - .L_20)
	.align		4
.L_20:
        /*007c*/ 	.word	index@($_Z5caluvPdS_S_S_S_S_S_iiiddddd$__internal_accurate_pow)
        /*0080*/ 	.word	0x00000000


	//----- nvinfo : EIATTR_FRAME_SIZE
	.align		4
.L_21:
        /*0084*/ 	.byte	0x04, 0x11
        /*0086*/ 	.short	(.L_23 - .L_22)
	.align		4
.L_22:
        /*0088*/ 	.word	index@($__internal_0_$__cuda_sm20_div_rn_f64_full)
        /*008c*/ 	.word	0x00000000


	//----- nvinfo : EIATTR_FRAME_SIZE
	.align		4
.L_23:
        /*0090*/ 	.byte	0x04, 0x11
        /*0092*/ 	.short	(.L_25 - .L_24)
	.align		4
.L_24:
        /*0094*/ 	.word	index@(_Z5caluvPdS_S_S_S_S_S_iiiddddd)
        /*0098*/ 	.word	0x00000000


	//----- nvinfo : EIATTR_MIN_STACK_SIZE
	.align		4
.L_25:
        /*009c*/ 	.byte	0x04, 0x12
        /*009e*/ 	.short	(.L_27 - .L_26)
	.align		4
.L_26:
        /*00a0*/ 	.word	index@(_Z5caluvPdS_S_S_S_S_S_iiiddddd)
        /*00a4*/ 	.word	0x00000000


	//----- nvinfo : EIATTR_MIN_STACK_SIZE
	.align		4
.L_27:
        /*00a8*/ 	.byte	0x04, 0x12
        /*00aa*/ 	.short	(.L_29 - .L_28)
	.align		4
.L_28:
        /*00ac*/ 	.word	index@(_Z4calpPdS_S_S_S_S_S_iiiddddd)
        /*00b0*/ 	.word	0x00000000


	//----- nvinfo : EIATTR_MIN_STACK_SIZE
	.align		4
.L_29:
        /*00b4*/ 	.byte	0x04, 0x12
        /*00b6*/ 	.short	(.L_31 - .L_30)
	.align		4
.L_30:
        /*00b8*/ 	.word	index@(_Z4calbPdS_S_S_S_S_S_iiiddddd)
        /*00bc*/ 	.word	0x00000000
.L_31:


//--------------------- .nv.compat                --------------------------
	.section	.nv.compat,"",@"SHT_CUDA_COMPAT_INFO"
	.align	4
        /*0000*/ 	.byte	0x02, 0x09, 0x00, 0x00, 0x02, 0x02, 0x01, 0x00, 0x02, 0x05, 0x05, 0x00, 0x03, 0x07, 0x01, 0x01
        /*0010*/ 	.byte	0x02, 0x03, 0x00, 0x00, 0x02, 0x06, 0x01, 0x00, 0x04, 0x0b, 0x08, 0x00, 0x01, 0x00, 0x00, 0x00
        /*0020*/ 	.byte	0x00, 0x00, 0x00, 0x00


//--------------------- .nv.info._Z5caluvPdS_S_S_S_S_S_iiiddddd --------------------------
	.section	.nv.info._Z5caluvPdS_S_S_S_S_S_iiiddddd,"",@"SHT_CUDA_INFO"
	.sectionflags	@""
	.align	4


	//----- nvinfo : EIATTR_CUDA_API_VERSION
	.align		4
        /*0000*/ 	.byte	0x04, 0x37
        /*0002*/ 	.short	(.L_33 - .L_32)
.L_32:
        /*0004*/ 	.word	0x00000082


	//----- nvinfo : EIATTR_KPARAM_INFO
	.align		4
.L_33:
        /*0008*/ 	.byte	0x04, 0x17
        /*000a*/ 	.short	(.L_35 - .L_34)
.L_34:
        /*000c*/ 	.word	0x00000000
        /*0010*/ 	.short	0x000e
        /*0012*/ 	.short	0x0068
        /*0014*/ 	.byte	0x00, 0xf0, 0x21, 0x00


	//----- nvinfo : EIATTR_KPARAM_INFO
	.align		4
.L_35:
        /*0018*/ 	.byte	0x04, 0x17
        /*001a*/ 	.short	(.L_37 - .L_36)
.L_36:
        /*001c*/ 	.word	0x00000000
        /*0020*/ 	.short	0x000d
        /*0022*/ 	.short	0x0060
        /*0024*/ 	.byte	0x00, 0xf0, 0x21, 0x00


	//----- nvinfo : EIATTR_KPARAM_INFO
	.align		4
.L_37:
        /*0028*/ 	.byte	0x04, 0x17
        /*002a*/ 	.short	(.L_39 - .L_38)
.L_38:
        /*002c*/ 	.word	0x00000000
        /*0030*/ 	.short	0x000c
        /*0032*/ 	.short	0x0058
        /*0034*/ 	.byte	0x00, 0xf0, 0x21, 0x00


	//----- nvinfo : EIATTR_KPARAM_INFO
	.align		4
.L_39:
        /*0038*/ 	.byte	0x04, 0x17
        /*003a*/ 	.short	(.L_41 - .L_40)
.L_40:
        /*003c*/ 	.word	0x00000000
        /*0040*/ 	.short	0x000b
        /*0042*/ 	.short	0x0050
        /*0044*/ 	.byte	0x00, 0xf0, 0x21, 0x00


	//----- nvinfo : EIATTR_KPARAM_INFO
	.align		4
.L_41:
        /*0048*/ 	.byte	0x04, 0x17
        /*004a*/ 	.short	(.L_43 - .L_42)
.L_42:
        /*004c*/ 	.word	0x00000000
        /*0050*/ 	.short	0x000a
        /*0052*/ 	.short	0x0048
        /*0054*/ 	.byte	0x00, 0xf0, 0x21, 0x00


	//----- nvinfo : EIATTR_KPARAM_INFO
	.align		4
.L_43:
        /*0058*/ 	.byte	0x04, 0x17
        /*005a*/ 	.short	(.L_45 - .L_44)
.L_44:
        /*005c*/ 	.word	0x00000000
        /*0060*/ 	.short	0x0009
        /*0062*/ 	.short	0x0040
        /*0064*/ 	.byte	0x00, 0xf0, 0x11, 0x00


	//----- nvinfo : EIATTR_KPARAM_INFO
	.align		4
.L_45:
        /*0068*/ 	.byte	0x04, 0x17
        /*006a*/ 	.short	(.L_47 - .L_46)
.L_46:
        /*006c*/ 	.word	0x00000000
        /*0070*/ 	.short	0x0008
        /*0072*/ 	.short	0x003c
        /*0074*/ 	.byte	0x00, 0xf0, 0x11, 0x00


	//----- nvinfo : EIATTR_KPARAM_INFO
	.align		4
.L_47:
        /*0078*/ 	.byte	0x04, 0x17
        /*007a*/ 	.short	(.L_49 - .L_48)
.L_48:
        /*007c*/ 	.word	0x00000000
        /*0080*/ 	.short	0x0007
        /*0082*/ 	.short	0x0038
        /*0084*/ 	.byte	0x00, 0xf0, 0x11, 0x00


	//----- nvinfo : EIATTR_KPARAM_INFO
	.align		4
.L_49:
        /*0088*/ 	.byte	0x04, 0x17
        /*008a*/ 	.short	(.L_51 - .L_50)
.L_50:
        /*008c*/ 	.word	0x00000000
        /*0090*/ 	.short	0x0006
        /*0092*/ 	.short	0x0030
        /*0094*/ 	.byte	0x00, 0xf5, 0x21, 0x00


	//----- nvinfo : EIATTR_KPARAM_INFO
	.align		4
.L_51:
        /*0098*/ 	.byte	0x04, 0x17
        /*009a*/ 	.short	(.L_53 - .L_52)
.L_52:
        /*009c*/ 	.word	0x00000000
        /*00a0*/ 	.short	0x0005
        /*00a2*/ 	.short	0x0028
        /*00a4*/ 	.byte	0x00, 0xf5, 0x21, 0x00


	//----- nvinfo : EIATTR_KPARAM_INFO
	.align		4
.L_53:
        /*00a8*/ 	.byte	0x04, 0x17
        /*00aa*/ 	.short	(.L_55 - .L_54)
.L_54:
        /*00ac*/ 	.word	0x00000000
        /*00b0*/ 	.short	0x0004
        /*00b2*/ 	.short	0x0020
        /*00b4*/ 	.byte	0x00, 0xf5, 0x21, 0x00


	//----- nvinfo : EIATTR_KPARAM_INFO
	.align		4
.L_55:
        /*00b8*/ 	.byte	0x04, 0x17
        /*00ba*/ 	.short	(.L_57 - .L_56)
.L_56:
        /*00bc*/ 	.word	0x00000000
        /*00c0*/ 	.short	0x0003
        /*00c2*/ 	.short	0x0018
        /*00c4*/ 	.byte	0x00, 0xf5, 0x21, 0x00


	//----- nvinfo : EIATTR_KPARAM_INFO
	.align		4
.L_57:
        /*00c8*/ 	.byte	0x04, 0x17
        /*00ca*/ 	.short	(.L_59 - .L_58)
.L_58:
        /*00cc*/ 	.word	0x00000000
        /*00d0*/ 	.short	0x0002
        /*00d2*/ 	.short	0x0010
        /*00d4*/ 	.byte	0x00, 0xf5, 0x21, 0x00


	//----- nvinfo : EIATTR_KPARAM_INFO
	.align		4
.L_59:
        /*00d8*/ 	.byte	0x04, 0x17
        /*00da*/ 	.short	(.L_61 - .L_60)
.L_60:
        /*00dc*/ 	.word	0x00000000
        /*00e0*/ 	.short	0x0001
        /*00e2*/ 	.short	0x0008
        /*00e4*/ 	.byte	0x00, 0xf5, 0x21, 0x00


	//----- nvinfo : EIATTR_KPARAM_INFO
	.align		4
.L_61:
        /*00e8*/ 	.byte	0x04, 0x17
        /*00ea*/ 	.short	(.L_63 - .L_62)
.L_62:
        /*00ec*/ 	.word	0x00000000
        /*00f0*/ 	.short	0x0000
        /*00f2*/ 	.short	0x0000
        /*00f4*/ 	.byte	0x00, 0xf5, 0x21, 0x00


	//----- nvinfo : EIATTR_SPARSE_MMA_MASK
	.align		4
.L_63:
        /*00f8*/ 	.byte	0x03, 0x50
        /*00fa*/ 	.short	0x0000


	//----- nvinfo : EIATTR_MAXREG_COUNT
	.align		4
        /*00fc*/ 	.byte	0x03, 0x1b
        /*00fe*/ 	.short	0x00ff


	//----- nvinfo : EIATTR_NUM_BARRIERS
	.align		4
        /*0100*/ 	.byte	0x02, 0x4c
        /*0102*/ 	.byte	0x01
	.zero		1


	//----- nvinfo : EIATTR_MERCURY_ISA_VERSION
	.align		4
        /*0104*/ 	.byte	0x03, 0x5f
        /*0106*/ 	.short	0x0101


	//----- nvinfo : EIATTR_VRC_CTA_INIT_COUNT
	.align		4
        /*0108*/ 	.byte	0x02, 0x4a
	.zero		1
	.zero		1


	//----- nvinfo : EIATTR_EXIT_INSTR_OFFSETS
	.align		4
        /*010c*/ 	.byte	0x04, 0x1c
        /*010e*/ 	.short	(.L_65 - .L_64)


	//   ....[0]....
.L_64:
        /*0110*/ 	.word	0x000015d0


	//----- nvinfo : EIATTR_CRS_STACK_SIZE
	.align		4
.L_65:
        /*0114*/ 	.byte	0x04, 0x1e
        /*0116*/ 	.short	(.L_67 - .L_66)
.L_66:
        /*0118*/ 	.word	0x00000000


	//----- nvinfo : EIATTR_CBANK_PARAM_SIZE
	.align		4
.L_67:
        /*011c*/ 	.byte	0x03, 0x19
        /*011e*/ 	.short	0x0070


	//----- nvinfo : EIATTR_PARAM_CBANK
	.align		4
        /*0120*/ 	.byte	0x04, 0x0a
        /*0122*/ 	.short	(.L_69 - .L_68)
	.align		4
.L_68:
        /*0124*/ 	.word	index@(.nv.constant0._Z5caluvPdS_S_S_S_S_S_iiiddddd)
        /*0128*/ 	.short	0x0380
        /*012a*/ 	.short	0x0070


	//----- nvinfo : EIATTR_SW_WAR
	.align		4
.L_69:
        /*012c*/ 	.byte	0x04, 0x36
        /*012e*/ 	.short	(.L_71 - .L_70)
.L_70:
        /*0130*/ 	.word	0x00000008
.L_71:


//--------------------- .nv.info._Z4calpPdS_S_S_S_S_S_iiiddddd --------------------------
	.section	.nv.info._Z4calpPdS_S_S_S_S_S_iiiddddd,"",@"SHT_CUDA_INFO"
	.sectionflags	@""
	.align	4


	//----- nvinfo : EIATTR_CUDA_API_VERSION
	.align		4
        /*0000*/ 	.byte	0x04, 0x37
        /*0002*/ 	.short	(.L_73 - .L_72)
.L_72:
        /*0004*/ 	.word	0x00000082


	//----- nvinfo : EIATTR_KPARAM_INFO
	.align		4
.L_73:
        /*0008*/ 	.byte	0x04, 0x17
        /*000a*/ 	.short	(.L_75 - .L_74)
.L_74:
        /*000c*/ 	.word	0x00000000
        /*0010*/ 	.short	0x000e
        /*0012*/ 	.short	0x0068
        /*0014*/ 	.byte	0x00, 0xf0, 0x21, 0x00


	//----- nvinfo : EIATTR_KPARAM_INFO
	.align		4
.L_75:
        /*0018*/ 	.byte	0x04, 0x17
        /*001a*/ 	.short	(.L_77 - .L_76)
.L_76:
        /*001c*/ 	.word	0x00000000
        /*0020*/ 	.short	0x000d
        /*0022*/ 	.short	0x0060
        /*0024*/ 	.byte	0x00, 0xf0, 0x21, 0x00


	//----- nvinfo : EIATTR_KPARAM_INFO
	.align		4
.L_77:
        /*0028*/ 	.byte	0x04, 0x17
        /*002a*/ 	.short	(.L_79 - .L_78)
.L_78:
        /*002c*/ 	.word	0x00000000
        /*0030*/ 	.short	0x000c
        /*0032*/ 	.short	0x0058
        /*0034*/ 	.byte	0x00, 0xf0, 0x21, 0x00


	//----- nvinfo : EIATTR_KPARAM_INFO
	.align		4
.L_79:
        /*0038*/ 	.byte	0x04, 0x17
        /*003a*/ 	.short	(.L_81 - .L_80)
.L_80:
        /*003c*/ 	.word	0x00000000
        /*0040*/ 	.short	0x000b
        /*0042*/ 	.short	0x0050
        /*0044*/ 	.byte	0x00, 0xf0, 0x21, 0x00


	//----- nvinfo : EIATTR_KPARAM_INFO
	.align		4
.L_81:
        /*0048*/ 	.byte	0x04, 0x17
        /*004a*/ 	.short	(.L_83 - .L_82)
.L_82:
        /*004c*/ 	.word	0x00000000
        /*0050*/ 	.short	0x000a
        /*0052*/ 	.short	0x0048
        /*0054*/ 	.byte	0x00, 0xf0, 0x21, 0x00


	//----- nvinfo : EIATTR_KPARAM_INFO
	.align		4
.L_83:
        /*0058*/ 	.byte	0x04, 0x17
        /*005a*/ 	.short	(.L_85 - .L_84)
.L_84:
        /*005c*/ 	.word	0x00000000
        /*0060*/ 	.short	0x0009
        /*0062*/ 	.short	0x0040
        /*0064*/ 	.byte	0x00, 0xf0, 0x11, 0x00


	//----- nvinfo : EIATTR_KPARAM_INFO
	.align		4
.L_85:
        /*0068*/ 	.byte	0x04, 0x17
        /*006a*/ 	.short	(.L_87 - .L_86)
.L_86:
        /*006c*/ 	.word	0x00000000
        /*0070*/ 	.short	0x0008
        /*0072*/ 	.short	0x003c
        /*0074*/ 	.byte	0x00, 0xf0, 0x11, 0x00


	//----- nvinfo : EIATTR_KPARAM_INFO
	.align		4
.L_87:
        /*0078*/ 	.byte	0x04, 0x17
        /*007a*/ 	.short	(.L_89 - .L_88)
.L_88:
        /*007c*/ 	.word	0x00000000
        /*0080*/ 	.short	0x0007
        /*0082*/ 	.short	0x0038
        /*0084*/ 	.byte	0x00, 0xf0, 0x11, 0x00


	//----- nvinfo : EIATTR_KPARAM_INFO
	.align		4
.L_89:
        /*0088*/ 	.byte	0x04, 0x17
        /*008a*/ 	.short	(.L_91 - .L_90)
.L_90:
        /*008c*/ 	.word	0x00000000
        /*0090*/ 	.short	0x0006
        /*0092*/ 	.short	0x0030
        /*0094*/ 	.byte	0x00, 0xf5, 0x21, 0x00


	//----- nvinfo : EIATTR_KPARAM_INFO
	.align		4
.L_91:
        /*0098*/ 	.byte	0x04, 0x17
        /*009a*/ 	.short	(.L_93 - .L_92)
.L_92:
        /*009c*/ 	.word	0x00000000
        /*00a0*/ 	.short	0x0005
        /*00a2*/ 	.short	0x0028
        /*00a4*/ 	.byte	0x00, 0xf5, 0x21, 0x00


	//----- nvinfo : EIATTR_KPARAM_INFO
	.align		4
.L_93:
        /*00a8*/ 	.byte	0x04, 0x17
        /*00aa*/ 	.short	(.L_95 - .L_94)
.L_94:
        /*00ac*/ 	.word	0x00000000
        /*00b0*/ 	.short	0x0004
        /*00b2*/ 	.short	0x0020
        /*00b4*/ 	.byte	0x00, 0xf5, 0x21, 0x00


	//----- nvinfo : EIATTR_KPARAM_INFO
	.align		4
.L_95:
        /*00b8*/ 	.byte	0x04, 0x17
        /*00ba*/ 	.short	(.L_97 - .L_96)
.L_96:
        /*00bc*/ 	.word	0x00000000
        /*00c0*/ 	.short	0x0003
        /*00c2*/ 	.short	0x0018
        /*00c4*/ 	.byte	0x00, 0xf5, 0x21, 0x00


	//----- nvinfo : EIATTR_KPARAM_INFO
	.align		4
.L_97:
        /*00c8*/ 	.byte	0x04, 0x17
        /*00ca*/ 	.short	(.L_99 - .L_98)
.L_98:
        /*00cc*/ 	.word	0x00000000
        /*00d0*/ 	.short	0x0002
        /*00d2*/ 	.short	0x0010
        /*00d4*/ 	.byte	0x00, 0xf5, 0x21, 0x00


	//----- nvinfo : EIATTR_KPARAM_INFO
	.align		4
.L_99:
        /*00d8*/ 	.byte	0x04, 0x17
        /*00da*/ 	.short	(.L_101 - .L_100)
.L_100:
        /*00dc*/ 	.word	0x00000000
        /*00e0*/ 	.short	0x0001
        /*00e2*/ 	.short	0x0008
        /*00e4*/ 	.byte	0x00, 0xf5, 0x21, 0x00


	//----- nvinfo : EIATTR_KPARAM_INFO
	.align		4
.L_101:
        /*00e8*/ 	.byte	0x04, 0x17
        /*00ea*/ 	.short	(.L_103 - .L_102)
.L_102:
        /*00ec*/ 	.word	0x00000000
        /*00f0*/ 	.short	0x0000
        /*00f2*/ 	.short	0x0000
        /*00f4*/ 	.byte	0x00, 0xf5, 0x21, 0x00


	//----- nvinfo : EIATTR_SPARSE_MMA_MASK
	.align		4
.L_103:
        /*00f8*/ 	.byte	0x03, 0x50
        /*00fa*/ 	.short	0x0000


	//----- nvinfo : EIATTR_MAXREG_COUNT
	.align		4
        /*00fc*/ 	.byte	0x03, 0x1b
        /*00fe*/ 	.short	0x00ff


	//----- nvinfo : EIATTR_NUM_BARRIERS
	.align		4
        /*0100*/ 	.byte	0x02, 0x4c
        /*0102*/ 	.byte	0x01
	.zero		1


	//----- nvinfo : EIATTR_MERCURY_ISA_VERSION
	.align		4
        /*0104*/ 	.byte	0x03, 0x5f
        /*0106*/ 	.short	0x0101


	//----- nvinfo : EIATTR_VRC_CTA_INIT_COUNT
	.align		4
        /*0108*/ 	.byte	0x02, 0x4a
	.zero		1
	.zero		1


	//----- nvinfo : EIATTR_EXIT_INSTR_OFFSETS
	.align		4
        /*010c*/ 	.byte	0x04, 0x1c
        /*010e*/ 	.short	(.L_105 - .L_104)


	//   ....[0]....
.L_104:
        /*0110*/ 	.word	0x00000830


	//----- nvinfo : EIATTR_CRS_STACK_SIZE
	.align		4
.L_105:
        /*0114*/ 	.byte	0x04, 0x1e
        /*0116*/ 	.short	(.L_107 - .L_106)
.L_106:
        /*0118*/ 	.word	0x00000000


	//----- nvinfo : EIATTR_CBANK_PARAM_SIZE
	.align		4
.L_107:
        /*011c*/ 	.byte	0x03, 0x19
        /*011e*/ 	.short	0x0070


	//----- nvinfo : EIATTR_PARAM_CBANK
	.align		4
        /*0120*/ 	.byte	0x04, 0x0a
        /*0122*/ 	.short	(.L_109 - .L_108)
	.align		4
.L_108:
        /*0124*/ 	.word	index@(.nv.constant0._Z4calpPdS_S_S_S_S_S_iiiddddd)
        /*0128*/ 	.short	0x0380
        /*012a*/ 	.short	0x0070


	//----- nvinfo : EIATTR_SW_WAR
	.align		4
.L_109:
        /*012c*/ 	.byte	0x04, 0x36
        /*012e*/ 	.short	(.L_111 - .L_110)
.L_110:
        /*0130*/ 	.word	0x00000008
.L_111:


//--------------------- .nv.info._Z4calbPdS_S_S_S_S_S_iiiddddd --------------------------
	.section	.nv.info._Z4calbPdS_S_S_S_S_S_iiiddddd,"",@"SHT_CUDA_INFO"
	.sectionflags	@""
	.align	4


	//----- nvinfo : EIATTR_CUDA_API_VERSION
	.align		4
        /*0000*/ 	.byte	0x04, 0x37
        /*0002*/ 	.short	(.L_113 - .L_112)
.L_112:
        /*0004*/ 	.word	0x00000082


	//----- nvinfo : EIATTR_KPARAM_INFO
	.align		4
.L_113:
        /*0008*/ 	.byte	0x04, 0x17
        /*000a*/ 	.short	(.L_115 - .L_114)
.L_114:
        /*000c*/ 	.word	0x00000000
        /*0010*/ 	.short	0x000e
        /*0012*/ 	.short	0x0068
        /*0014*/ 	.byte	0x00, 0xf0, 0x21, 0x00


	//----- nvinfo : EIATTR_KPARAM_INFO
	.align		4
.L_115:
        /*0018*/ 	.byte	0x04, 0x17
        /*001a*/ 	.short	(.L_117 - .L_116)
.L_116:
        /*001c*/ 	.word	0x00000000
        /*0020*/ 	.short	0x000d
        /*0022*/ 	.short	0x0060
        /*0024*/ 	.byte	0x00, 0xf0, 0x21, 0x00


	//----- nvinfo : EIATTR_KPARAM_INFO
	.align		4
.L_117:
        /*0028*/ 	.byte	0x04, 0x17
        /*002a*/ 	.short	(.L_119 - .L_118)
.L_118:
        /*002c*/ 	.word	0x00000000
        /*0030*/ 	.short	0x000c
        /*0032*/ 	.short	0x0058
        /*0034*/ 	.byte	0x00, 0xf0, 0x21, 0x00


	//----- nvinfo : EIATTR_KPARAM_INFO
	.align		4
.L_119:
        /*0038*/ 	.byte	0x04, 0x17
        /*003a*/ 	.short	(.L_121 - .L_120)
.L_120:
        /*003c*/ 	.word	0x00000000
        /*0040*/ 	.short	0x000b
        /*0042*/ 	.short	0x0050
        /*0044*/ 	.byte	0x00, 0xf0, 0x21, 0x00


	//----- nvinfo : EIATTR_KPARAM_INFO
	.align		4
.L_121:
        /*0048*/ 	.byte	0x04, 0x17
        /*004a*/ 	.short	(.L_123 - .L_122)
.L_122:
        /*004c*/ 	.word	0x00000000
        /*0050*/ 	.short	0x000a
        /*0052*/ 	.short	0x0048
        /*0054*/ 	.byte	0x00, 0xf0, 0x21, 0x00


	//----- nvinfo : EIATTR_KPARAM_INFO
	.align		4
.L_123:
        /*0058*/ 	.byte	0x04, 0x17
        /*005a*/ 	.short	(.L_125 - .L_124)
.L_124:
        /*005c*/ 	.word	0x00000000
        /*0060*/ 	.short	0x0009
        /*0062*/ 	.short	0x0040
        /*0064*/ 	.byte	0x00, 0xf0, 0x11, 0x00


	//----- nvinfo : EIATTR_KPARAM_INFO
	.align		4
.L_125:
        /*0068*/ 	.byte	0x04, 0x17
        /*006a*/ 	.short	(.L_127 - .L_126)
.L_126:
        /*006c*/ 	.word	0x00000000
        /*0070*/ 	.short	0x0008
        /*0072*/ 	.short	0x003c
        /*0074*/ 	.byte	0x00, 0xf0, 0x11, 0x00


	//----- nvinfo : EIATTR_KPARAM_INFO
	.align		4
.L_127:
        /*0078*/ 	.byte	0x04, 0x17
        /*007a*/ 	.short	(.L_129 - .L_128)
.L_128:
        /*007c*/ 	.word	0x00000000
        /*0080*/ 	.short	0x0007
        /*0082*/ 	.short	0x0038
        /*0084*/ 	.byte	0x00, 0xf0, 0x11, 0x00


	//----- nvinfo : EIATTR_KPARAM_INFO
	.align		4
.L_129:
        /*0088*/ 	.byte	0x04, 0x17
        /*008a*/ 	.short	(.L_131 - .L_130)
.L_130:
        /*008c*/ 	.word	0x00000000
        /*0090*/ 	.short	0x0006
        /*0092*/ 	.short	0x0030
        /*0094*/ 	.byte	0x00, 0xf5, 0x21, 0x00


	//----- nvinfo : EIATTR_KPARAM_INFO
	.align		4
.L_131:
        /*0098*/ 	.byte	0x04, 0x17
        /*009a*/ 	.short	(.L_133 - .L_132)
.L_132:
        /*009c*/ 	.word	0x00000000
        /*00a0*/ 	.short	0x0005
        /*00a2*/ 	.short	0x0028
        /*00a4*/ 	.byte	0x00, 0xf5, 0x21, 0x00


	//----- nvinfo : EIATTR_KPARAM_INFO
	.align		4
.L_133:
        /*00a8*/ 	.byte	0x04, 0x17
        /*00aa*/ 	.short	(.L_135 - .L_134)
.L_134:
        /*00ac*/ 	.word	0x00000000
        /*00b0*/ 	.short	0x0004
        /*00b2*/ 	.short	0x0020
        /*00b4*/ 	.byte	0x00, 0xf5, 0x21, 0x00


	//----- nvinfo : EIATTR_KPARAM_INFO
	.align		4
.L_135:
        /*00b8*/ 	.byte	0x04, 0x17
        /*00ba*/ 	.short	(.L_137 - .L_136)
.L_136:
        /*00bc*/ 	.word	0x00000000
        /*00c0*/ 	.short	0x0003
        /*00c2*/ 	.short	0x0018
        /*00c4*/ 	.byte	0x00, 0xf5, 0x21, 0x00


	//----- nvinfo : EIATTR_KPARAM_INFO
	.align		4
.L_137:
        /*00c8*/ 	.byte	0x04, 0x17
        /*00ca*/ 	.short	(.L_139 - .L_138)
.L_138:
        /*00cc*/ 	.word	0x00000000
        /*00d0*/ 	.short	0x0002
        /*00d2*/ 	.short	0x0010
        /*00d4*/ 	.byte	0x00, 0xf5, 0x21, 0x00


	//----- nvinfo : EIATTR_KPARAM_INFO
	.align		4
.L_139:
        /*00d8*/ 	.byte	0x04, 0x17
        /*00da*/ 	.short	(.L_141 - .L_140)
.L_140:
        /*00dc*/ 	.word	0x00000000
        /*00e0*/ 	.short	0x0001
        /*00e2*/ 	.short	0x0008
        /*00e4*/ 	.byte	0x00, 0xf5, 0x21, 0x00


	//----- nvinfo : EIATTR_KPARAM_INFO
	.align		4
.L_141:
        /*00e8*/ 	.byte	0x04, 0x17
        /*00ea*/ 	.short	(.L_143 - .L_142)
.L_142:
        /*00ec*/ 	.word	0x00000000
        /*00f0*/ 	.short	0x0000
        /*00f2*/ 	.short	0x0000
        /*00f4*/ 	.byte	0x00, 0xf5, 0x21, 0x00


	//----- nvinfo : EIATTR_SPARSE_MMA_MASK
	.align		4
.L_143:
        /*00f8*/ 	.byte	0x03, 0x50
        /*00fa*/ 	.short	0x0000


	//----- nvinfo : EIATTR_MAXREG_COUNT
	.align		4
        /*00fc*/ 	.byte	0x03, 0x1b
        /*00fe*/ 	.short	0x00ff


	//----- nvinfo : EIATTR_MERCURY_ISA_VERSION
	.align		4
        /*0100*/ 	.byte	0x03, 0x5f
        /*0102*/ 	.short	0x0101


	//----- nvinfo : EIATTR_VRC_CTA_INIT_COUNT
	.align		4
        /*0104*/ 	.byte	0x02, 0x4a
	.zero		1
	.zero		1


	//----- nvinfo : EIATTR_EXIT_INSTR_OFFSETS
	.align		4
        /*0108*/ 	.byte	0x04, 0x1c
        /*010a*/ 	.short	(.L_145 - .L_144)


	//   ....[0]....
.L_144:
        /*010c*/ 	.word	0x000000c0


	//   ....[1]....
        /*0110*/ 	.word	0x00000f80


	//----- nvinfo : EIATTR_CRS_STACK_SIZE
	.align		4
.L_145:
        /*0114*/ 	.byte	0x04, 0x1e
        /*0116*/ 	.short	(.L_147 - .L_146)
.L_146:
        /*0118*/ 	.word	0x00000000


	//----- nvinfo : EIATTR_CBANK_PARAM_SIZE
	.align		4
.L_147:
        /*011c*/ 	.byte	0x03, 0x19
        /*011e*/ 	.short	0x0070


	//----- nvinfo : EIATTR_PARAM_CBANK
	.align		4
        /*0120*/ 	.byte	0x04, 0x0a
        /*0122*/ 	.short	(.L_149 - .L_148)
	.align		4
.L_148:
        /*0124*/ 	.word	index@(.nv.constant0._Z4calbPdS_S_S_S_S_S_iiiddddd)
        /*0128*/ 	.short	0x0380
        /*012a*/ 	.short	0x0070


	//----- nvinfo : EIATTR_SW_WAR
	.align		4
.L_149:
        /*012c*/ 	.byte	0x04, 0x36
        /*012e*/ 	.short	(.L_151 - .L_150)
.L_150:
        /*0130*/ 	.word	0x00000008
.L_151:


//--------------------- .nv.callgraph             --------------------------
	.section	.nv.callgraph,"",@"SHT_CUDA_CALLGRAPH"
	.align	4
	.sectionentsize	8
	.align		4
        /*0000*/ 	.word	0x00000000
	.align		4
        /*0004*/ 	.word	0xffffffff
	.align		4
        /*0008*/ 	.word	0x00000000
	.align		4
        /*000c*/ 	.word	0xfffffffe
	.align		4
        /*0010*/ 	.word	0x00000000
	.align		4
        /*0014*/ 	.word	0xfffffffd
	.align		4
        /*0018*/ 	.word	0x00000000
	.align		4
        /*001c*/ 	.word	0xfffffffc


//--------------------- .text._Z5caluvPdS_S_S_S_S_S_iiiddddd --------------------------
	.section	.text._Z5caluvPdS_S_S_S_S_S_iiiddddd,"ax",@progbits
	.align	128
        .global         _Z5caluvPdS_S_S_S_S_S_iiiddddd
        .type           _Z5caluvPdS_S_S_S_S_S_iiiddddd,@function
        .size           _Z5caluvPdS_S_S_S_S_S_iiiddddd,(.L_x_63 - _Z5caluvPdS_S_S_S_S_S_iiiddddd)
        .other          _Z5caluvPdS_S_S_S_S_S_iiiddddd,@"STO_CUDA_ENTRY STV_DEFAULT"
_Z5caluvPdS_S_S_S_S_S_iiiddddd:
.text._Z5caluvPdS_S_S_S_S_S_iiiddddd:
[----:B------:R-:W-:Y:S01]  /*0000*/  LDC R1, c[0x0][0x37c] ;  /* 0x0000df00ff017b82 */ /* 0x000fe20000000800 */
[----:B------:R-:W0:Y:S07]  /*0010*/  S2R R8, SR_TID.X ;  /* 0x0000000000087919 */ /* 0x000e2e0000002100 */
[----:B------:R-:W1:Y:S01]  /*0020*/  S2UR UR8, SR_CTAID.X ;  /* 0x00000000000879c3 */ /* 0x000e620000002500 */
[----:B------:R-:W2:Y:S01]  /*0030*/  LDCU.64 UR4, c[0x0][0x3b8] ;  /* 0x00007700ff0477ac */ /* 0x000ea20008000a00 */
[----:B------:R-:W3:Y:S06]  /*0040*/  LDCU.64 UR6, c[0x0][0x358] ;  /* 0x00006b00ff0677ac */ /* 0x000eec0008000a00 */
[----:B------:R-:W4:Y:S08]  /*0050*/  LDC.64 R26, c[0x0][0x380] ;  /* 0x0000e000ff1a7b82 */ /* 0x000f300000000a00 */
[----:B------:R-:W5:Y:S01]  /*0060*/  LDC.64 R24, c[0x0][0x3a0] ;  /* 0x0000e800ff187b82 */ /* 0x000f620000000a00 */
[----:B--2---:R-:W-:Y:S01]  /*0070*/  IMAD.U32 R9, RZ, RZ, UR5 ;  /* 0x00000005ff097e24 */ /* 0x004fe2000f8e00ff */
[----:B-1----:R-:W-:-:S06]  /*0080*/  UIADD3 UR9, UPT, UPT, UR8, -0x1, URZ ;  /* 0xffffffff08097890 */ /* 0x002fcc000fffe0ff */
[----:B------:R-:W1:Y:S01]  /*0090*/  LDC.64 R22, c[0x0][0x388] ;  /* 0x0000e200ff167b82 */ /* 0x000e620000000a00 */
[----:B0-----:R-:W-:-:S07]  /*00a0*/  IMAD R0, R9, UR9, R8 ;  /* 0x0000000909007c24 */ /* 0x001fce000f8e0208 */
[----:B------:R-:W0:Y:S01]  /*00b0*/  LDC.64 R20, c[0x0][0x3a8] ;  /* 0x0000ea00ff147b82 */ /* 0x000e220000000a00 */
[----:B------:R-:W-:-:S04]  /*00c0*/  IMAD.IADD R16, R0, 0x1, R9 ;  /* 0x0000000100107824 */ /* 0x000fc800078e0209 */
[----:B----4-:R-:W-:-:S05]  /*00d0*/  IMAD.WIDE R26, R16, 0x8, R26 ;  /* 0x00000008101a7825 */ /* 0x010fca00078e021a */
[----:B---3--:R-:W2:Y:S01]  /*00e0*/  LDG.E.64 R4, desc[UR6][R26.64] ;  /* 0x000000061a047981 */ /* 0x008ea2000c1e1b00 */
[----:B-----5:R-:W-:-:S04]  /*00f0*/  IMAD.WIDE R24, R16, 0x8, R24 ;  /* 0x0000000810187825 */ /* 0x020fc800078e0218 */
[----:B-1----:R-:W-:-:S04]  /*0100*/  IMAD.WIDE R22, R16, 0x8, R22 ;  /* 0x0000000810167825 */ /* 0x002fc800078e0216 */
[----:B------:R-:W-:Y:S01]  /*0110*/  VIADD R6, R9, 0xffffffff ;  /* 0xffffffff09067836 */ /* 0x000fe20000000000 */
[----:B--2---:R1:W-:Y:S04]  /*0120*/  STG.E.64 desc[UR6][R24.64], R4 ;  /* 0x0000000418007986 */ /* 0x0043e8000c101b06 */
[----:B------:R-:W2:Y:S01]  /*0130*/  LDG.E.64 R2, desc[UR6][R22.64] ;  /* 0x0000000616027981 */ /* 0x000ea2000c1e1b00 */
[----:B------:R-:W-:Y:S01]  /*0140*/  ISETP.NE.AND P0, PT, R6, UR8, PT ;  /* 0x0000000806007c0c */ /* 0x000fe2000bf05270 */
[----:B0-----:R-:W-:Y:S01]  /*0150*/  IMAD.WIDE R20, R16, 0x8, R20 ;  /* 0x0000000810147825 */ /* 0x001fe200078e0214 */
[----:B------:R-:W-:Y:S01]  /*0160*/  UIADD3 UR4, UPT, UPT, UR4, -0x1, URZ ;  /* 0xffffffff04047890 */ /* 0x000fe2000fffe0ff */
[----:B------:R-:W-:Y:S01]  /*0170*/  BSSY.RECONVERGENT B0, `(.L_x_0) ;  /* 0x0000125000007945 */ /* 0x000fe20003800200 */
[----:B------:R-:W-:-:S04]  /*0180*/  ISETP.EQ.OR P0, PT, RZ, UR8, !P0 ;  /* 0x00000008ff007c0c */ /* 0x000fc8000c702670 */
[----:B------:R-:W-:-:S04]  /*0190*/  ISETP.EQ.OR P0, PT, R8, RZ, P0 ;  /* 0x000000ff0800720c */ /* 0x000fc80000702670 */
[----:B------:R-:W-:Y:S01]  /*01a0*/  ISETP.EQ.OR P0, PT, R8, UR4, P0 ;  /* 0x0000000408007c0c */ /* 0x000fe20008702670 */
[----:B--2---:R1:W-:-:S12]  /*01b0*/  STG.E.64 desc[UR6][R20.64], R2 ;  /* 0x0000000214007986 */ /* 0x0043d8000c101b06 */
[----:B------:R-:W-:Y:S05]  /*01c0*/  @P0 BRA `(.L_x_1) ;  /* 0x00000010007c0947 */ /* 0x000fea0003800000 */
[----:B------:R-:W2:Y:S01]  /*01d0*/  LDG.E.64 R28, desc[UR6][R24.64] ;  /* 0x00000006181c7981 */ /* 0x000ea2000c1e1b00 */
[----:B------:R-:W0:Y:S01]  /*01e0*/  LDCU UR5, c[0x0][0x3cc] ;  /* 0x00007980ff0577ac */ /* 0x000e220008000800 */
[----:B------:R-:W3:Y:S01]  /*01f0*/  LDC.64 R14, c[0x0][0x3c8] ;  /* 0x0000f200ff0e7b82 */ /* 0x000ee20000000a00 */
[----:B-1----:R-:W-:Y:S01]  /*0200*/  IMAD.MOV.U32 R4, RZ, RZ, 0x1 ;  /* 0x00000001ff047424 */ /* 0x002fe200078e00ff */
[----:B------:R-:W-:Y:S01]  /*0210*/  BSSY.RECONVERGENT B1, `(.L_x_2) ;  /* 0x0000017000017945 */ /* 0x000fe20003800200 */
[----:B------:R-:W2:Y:S01]  /*0220*/  LDCU.64 UR10, c[0x0][0x3d8] ;  /* 0x00007b00ff0a77ac */ /* 0x000ea20008000a00 */
[----:B0-----:R-:W3:Y:S03]  /*0230*/  MUFU.RCP64H R5, UR5 ;  /* 0x0000000500057d08 */ /* 0x001ee60008001800 */
[----:B---3--:R-:W-:-:S08]  /*0240*/  DFMA R6, R4, -R14, 1 ;  /* 0x3ff000000406742b */ /* 0x008fd0000000080e */
[----:B------:R-:W-:-:S08]  /*0250*/  DFMA R6, R6, R6, R6 ;  /* 0x000000060606722b */ /* 0x000fd00000000006 */
[----:B------:R-:W-:-:S08]  /*0260*/  DFMA R6, R4, R6, R4 ;  /* 0x000000060406722b */ /* 0x000fd00000000004 */
[----:B------:R-:W-:-:S08]  /*0270*/  DFMA R10, R6, -R14, 1 ;  /* 0x3ff00000060a742b */ /* 0x000fd0000000080e */
[----:B------:R-:W-:Y:S02]  /*0280*/  DFMA R10, R6, R10, R6 ;  /* 0x0000000a060a722b */ /* 0x000fe40000000006 */
[----:B--2---:R-:W-:-:S08]  /*0290*/  DMUL R4, R28, UR10 ;  /* 0x0000000a1c047c28 */ /* 0x004fd00008000000 */
[----:B------:R-:W-:Y:S02]  /*02a0*/  DMUL R12, R4, R10 ;  /* 0x0000000a040c7228 */ /* 0x000fe40000000000 */
[----:B------:R-:W-:-:S06]  /*02b0*/  FSETP.GEU.AND P1, PT, |R5|, 6.5827683646048100446e-37, PT ;  /* 0x036000000500780b */ /* 0x000fcc0003f2e200 */
[----:B------:R-:W-:-:S08]  /*02c0*/  DFMA R6, R12, -R14, R4 ;  /* 0x8000000e0c06722b */ /* 0x000fd00000000004 */
[----:B------:R-:W-:-:S10]  /*02d0*/  DFMA R12, R10, R6, R12 ;  /* 0x000000060a0c722b */ /* 0x000fd4000000000c */
[----:B------:R-:W-:-:S05]  /*02e0*/  FFMA R6, RZ, UR5, R13 ;  /* 0x00000005ff067c23 */ /* 0x000fca000800000d */
[----:B------:R-:W-:-:S13]  /*02f0*/  FSETP.GT.AND P0, PT, |R6|, 1.469367938527859385e-39, PT ;  /* 0x001000000600780b */ /* 0x000fda0003f04200 */
[----:B------:R-:W-:Y:S05]  /*0300*/  @P0 BRA P1, `(.L_x_3) ;  /* 0x00000000001c0947 */ /* 0x000fea0000800000 */
[----:B------:R-:W0:Y:S01]  /*0310*/  LDCU.64 UR10, c[0x0][0x3c8] ;  /* 0x00007900ff0a77ac */ /* 0x000e220008000a00 */
[----:B------:R-:W-:Y:S01]  /*0320*/  IMAD.MOV.U32 R12, RZ, RZ, R4 ;  /* 0x000000ffff0c7224 */ /* 0x000fe200078e0004 */
[----:B------:R-:W-:Y:S02]  /*0330*/  MOV R13, R5 ;  /* 0x00000005000d7202 */ /* 0x000fe40000000f00 */
[----:B------:R-:W-:Y:S01]  /*0340*/  MOV R10, 0x380 ;  /* 0x00000380000a7802 */ /* 0x000fe20000000f00 */
[----:B0-----:R-:W-:Y:S02]  /*0350*/  IMAD.U32 R32, RZ, RZ, UR10 ;  /* 0x0000000aff207e24 */ /* 0x001fe4000f8e00ff */
[----:B------:R-:W-:-:S07]  /*0360*/  IMAD.U32 R33, RZ, RZ, UR11 ;  /* 0x0000000bff217e24 */ /* 0x000fce000f8e00ff */
[----:B------:R-:W-:Y:S05]  /*0370*/  CALL.REL.NOINC `($__internal_0_$__cuda_sm20_div_rn_f64_full) ;  /* 0x0000001000987944 */ /* 0x000fea0003c00000 */
.L_x_3:
[----:B------:R-:W-:Y:S05]  /*0380*/  BSYNC.RECONVERGENT B1 ;  /* 0x0000000000017941 */ /* 0x000fea0003800200 */
.L_x_2:
[----:B------:R-:W2:Y:S01]  /*0390*/  LDG.E.64 R6, desc[UR6][R24.64+-0x8] ;  /* 0xfffff80618067981 */ /* 0x000ea2000c1e1b00 */
[----:B------:R-:W0:Y:S01]  /*03a0*/  LDCU UR5, c[0x0][0x3d4] ;  /* 0x00007a80ff0577ac */ /* 0x000e220008000800 */
[----:B------:R-:W1:Y:S01]  /*03b0*/  LDC.64 R14, c[0x0][0x3d0] ;  /* 0x0000f400ff0e7b82 */ /* 0x000e620000000a00 */
[----:B------:R-:W-:Y:S01]  /*03c0*/  IMAD.MOV.U32 R4, RZ, RZ, 0x1 ;  /* 0x00000001ff047424 */ /* 0x000fe200078e00ff */
[----:B------:R-:W-:Y:S06]  /*03d0*/  BSSY.RECONVERGENT B1, `(.L_x_4) ;  /* 0x000001b000017945 */ /* 0x000fec0003800200 */
[----:B------:R-:W3:Y:S01]  /*03e0*/  LDC.64 R18, c[0x0][0x3d8] ;  /* 0x0000f600ff127b82 */ /* 0x000ee20000000a00 */
[----:B0-----:R-:W1:Y:S01]  /*03f0*/  MUFU.RCP64H R5, UR5 ;  /* 0x0000000500057d08 */ /* 0x001e620008001800 */
[----:B---3--:R-:W-:-:S02]  /*0400*/  DMUL R2, R2, R18 ;  /* 0x0000001202027228 */ /* 0x008fc40000000000 */
[----:B-1----:R-:W-:-:S08]  /*0410*/  DFMA R10, R4, -R14, 1 ;  /* 0x3ff00000040a742b */ /* 0x002fd0000000080e */
[----:B------:R-:W-:Y:S01]  /*0420*/  DFMA R10, R10, R10, R10 ;  /* 0x0000000a0a0a722b */ /* 0x000fe2000000000a */
[----:B------:R-:W-:-:S07]  /*0430*/  FSETP.GEU.AND P1, PT, |R3|, 6.5827683646048100446e-37, PT ;  /* 0x036000000300780b */ /* 0x000fce0003f2e200 */
[----:B------:R-:W-:-:S08]  /*0440*/  DFMA R10, R4, R10, R4 ;  /* 0x0000000a040a722b */ /* 0x000fd00000000004 */
[----:B------:R-:W-:-:S08]  /*0450*/  DFMA R4, R10, -R14, 1 ;  /* 0x3ff000000a04742b */ /* 0x000fd0000000080e */
[----:B------:R-:W-:-:S08]  /*0460*/  DFMA R4, R10, R4, R10 ;  /* 0x000000040a04722b */ /* 0x000fd0000000000a */
[----:B------:R-:W-:-:S08]  /*0470*/  DMUL R10, R2, R4 ;  /* 0x00000004020a7228 */ /* 0x000fd00000000000 */
[----:B------:R-:W-:-:S08]  /*0480*/  DFMA R14, R10, -R14, R2 ;  /* 0x8000000e0a0e722b */ /* 0x000fd00000000002 */
[----:B------:R-:W-:-:S10]  /*0490*/  DFMA R4, R4, R14, R10 ;  /* 0x0000000e0404722b */ /* 0x000fd4000000000a */
[----:B------:R-:W-:-:S05]  /*04a0*/  FFMA R9, RZ, UR5, R5 ;  /* 0x00000005ff097c23 */ /* 0x000fca0008000005 */
[----:B------:R-:W-:Y:S01]  /*04b0*/  FSETP.GT.AND P0, PT, |R9|, 1.469367938527859385e-39, PT ;  /* 0x001000000900780b */ /* 0x000fe20003f04200 */
[----:B--2---:R-:W-:-:S08]  /*04c0*/  DADD R34, R28, -R6 ;  /* 0x000000001c227229 */ /* 0x004fd00000000806 */
[----:B------:R-:W-:-:S04]  /*04d0*/  DFMA R34, R34, -R12, R28 ;  /* 0x8000000c2222722b */ /* 0x000fc8000000001c */
[----:B------:R-:W-:Y:S07]  /*04e0*/  @P0 BRA P1, `(.L_x_5) ;  /* 0x0000000000240947 */ /* 0x000fee0000800000 */
[----:B------:R-:W0:Y:S01]  /*04f0*/  LDCU.64 UR10, c[0x0][0x3d0] ;  /* 0x00007a00ff0a77ac */ /* 0x000e220008000a00 */
[----:B------:R-:W-:Y:S01]  /*0500*/  IMAD.MOV.U32 R12, RZ, RZ, R2 ;  /* 0x000000ffff0c7224 */ /* 0x000fe200078e0002 */
[----:B------:R-:W-:Y:S01]  /*0510*/  MOV R10, 0x560 ;  /* 0x00000560000a7802 */ /* 0x000fe20000000f00 */
[----:B------:R-:W-:Y:S01]  /*0520*/  IMAD.MOV.U32 R13, RZ, RZ, R3 ;  /* 0x000000ffff0d7224 */ /* 0x000fe200078e0003 */
[----:B0-----:R-:W-:Y:S01]  /*0530*/  MOV R32, UR10 ;  /* 0x0000000a00207c02 */ /* 0x001fe20008000f00 */
[----:B------:R-:W-:-:S07]  /*0540*/  IMAD.U32 R33, RZ, RZ, UR11 ;  /* 0x0000000bff217e24 */ /* 0x000fce000f8e00ff */
[----:B------:R-:W-:Y:S05]  /*0550*/  CALL.REL.NOINC `($__internal_0_$__cuda_sm20_div_rn_f64_full) ;  /* 0x0000001000207944 */ /* 0x000fea0003c00000 */
[----:B------:R-:W-:Y:S02]  /*0560*/  IMAD.MOV.U32 R4, RZ, RZ, R12 ;  /* 0x000000ffff047224 */ /* 0x000fe400078e000c */
[----:B------:R-:W-:-:S07]  /*0570*/  IMAD.MOV.U32 R5, RZ, RZ, R13 ;  /* 0x000000ffff057224 */ /* 0x000fce00078e000d */
.L_x_5:
[----:B------:R-:W-:Y:S05]  /*0580*/  BSYNC.RECONVERGENT B1 ;  /* 0x0000000000017941 */ /* 0x000fea0003800200 */
.L_x_4:
[----:B------:R-:W0:Y:S01]  /*0590*/  LDC.64 R18, c[0x0][0x3a0] ;  /* 0x0000e800ff127b82 */ /* 0x000e220000000a00 */
[----:B------:R-:W1:Y:S07]  /*05a0*/  LDCU.64 UR10, c[0x0][0x3c8] ;  /* 0x00007900ff0a77ac */ /* 0x000e6e0008000a00 */
[----:B------:R-:W2:Y:S01]  /*05b0*/  LDC.64 R32, c[0x0][0x3e0] ;  /* 0x0000f800ff207b82 */ /* 0x000ea20000000a00 */
[----:B------:R-:W-:-:S07]  /*05c0*/  IMAD.MOV.U32 R2, RZ, RZ, 0x1 ;  /* 0x00000001ff027424 */ /* 0x000fce00078e00ff */
[----:B------:R-:W3:Y:S01]  /*05d0*/  LDC R9, c[0x0][0x3dc] ;  /* 0x0000f700ff097b82 */ /* 0x000ee20000000800 */
[----:B0-----:R-:W-:-:S06]  /*05e0*/  IMAD.WIDE R18, R0, 0x8, R18 ;  /* 0x0000000800127825 */ /* 0x001fcc00078e0212 */
[----:B------:R-:W4:Y:S01]  /*05f0*/  LDG.E.64 R18, desc[UR6][R18.64] ;  /* 0x0000000612127981 */ /* 0x000f22000c1e1b00 */
[----:B--2---:R-:W-:-:S08]  /*0600*/  DADD R32, R32, R32 ;  /* 0x0000000020207229 */ /* 0x004fd00000000020 */
[----:B-1----:R-:W-:Y:S01]  /*0610*/  DMUL R32, R32, UR10 ;  /* 0x0000000a20207c28 */ /* 0x002fe20008000000 */
[----:B------:R-:W0:Y:S01]  /*0620*/  LDCU.64 UR10, c[0x0][0x3d8] ;  /* 0x00007b00ff0a77ac */ /* 0x000e220008000a00 */
[----:B---3--:R-:W-:-:S04]  /*0630*/  FSETP.GEU.AND P1, PT, |R9|, 6.5827683646048100446e-37, PT ;  /* 0x036000000900780b */ /* 0x008fc80003f2e200 */
[----:B------:R-:W1:Y:S02]  /*0640*/  MUFU.RCP64H R3, R33 ;  /* 0x0000002100037308 */ /* 0x000e640000001800 */
[----:B-1----:R-:W-:-:S08]  /*0650*/  DFMA R10, -R32, R2, 1 ;  /* 0x3ff00000200a742b */ /* 0x002fd00000000102 */
[----:B------:R-:W-:-:S08]  /*0660*/  DFMA R10, R10, R10, R10 ;  /* 0x0000000a0a0a722b */ /* 0x000fd0000000000a */
[----:B------:R-:W-:-:S08]  /*0670*/  DFMA R10, R2, R10, R2 ;  /* 0x0000000a020a722b */ /* 0x000fd00000000002 */
[----:B------:R-:W-:-:S08]  /*0680*/  DFMA R2, -R32, R10, 1 ;  /* 0x3ff000002002742b */ /* 0x000fd0000000010a */
[----:B------:R-:W-:-:S08]  /*0690*/  DFMA R2, R10, R2, R10 ;  /* 0x000000020a02722b */ /* 0x000fd0000000000a */
[----:B0-----:R-:W-:-:S08]  /*06a0*/  DMUL R10, R2, UR10 ;  /* 0x0000000a020a7c28 */ /* 0x001fd00008000000 */
[----:B------:R-:W-:-:S08]  /*06b0*/  DFMA R12, -R32, R10, UR10 ;  /* 0x0000000a200c7e2b */ /* 0x000fd0000800010a */
[----:B------:R-:W-:-:S10]  /*06c0*/  DFMA R2, R2, R12, R10 ;  /* 0x0000000c0202722b */ /* 0x000fd4000000000a */
[----:B------:R-:W-:-:S05]  /*06d0*/  FFMA R12, RZ, R33, R3 ;  /* 0x00000021ff0c7223 */ /* 0x000fca0000000003 */
[----:B------:R-:W-:Y:S01]  /*06e0*/  FSETP.GT.AND P0, PT, |R12|, 1.469367938527859385e-39, PT ;  /* 0x001000000c00780b */ /* 0x000fe20003f04200 */
[----:B----4-:R-:W-:-:S08]  /*06f0*/  DADD R10, R28, -R18 ;  /* 0x000000001c0a7229 */ /* 0x010fd00000000812 */
[----:B------:R-:W-:-:S04]  /*0700*/  DFMA R34, R10, -R4, R34 ;  /* 0x800000040a22722b */ /* 0x000fc80000000022 */
[----:B------:R-:W-:Y:S07]  /*0710*/  @P0 BRA P1, `(.L_x_6) ;  /* 0x00000000001c0947 */ /* 0x000fee0000800000 */
[----:B------:R-:W0:Y:S01]  /*0720*/  LDCU.64 UR10, c[0x0][0x3d8] ;  /* 0x00007b00ff0a77ac */ /* 0x000e220008000a00 */
[----:B------:R-:W-:Y:S01]  /*0730*/  MOV R10, 0x770 ;  /* 0x00000770000a7802 */ /* 0x000fe20000000f00 */
[----:B0-----:R-:W-:Y:S01]  /*0740*/  IMAD.U32 R12, RZ, RZ, UR10 ;  /* 0x0000000aff0c7e24 */ /* 0x001fe2000f8e00ff */
[----:B------:R-:W-:-:S07]  /*0750*/  MOV R13, UR11 ;  /* 0x0000000b000d7c02 */ /* 0x000fce0008000f00 */
[----:B------:R-:W-:Y:S05]  /*0760*/  CALL.REL.NOINC `($__internal_0_$__cuda_sm20_div_rn_f64_full) ;  /* 0x0000000c009c7944 */ /* 0x000fea0003c00000 */
[----:B------:R-:W-:Y:S02]  /*0770*/  IMAD.MOV.U32 R2, RZ, RZ, R12 ;  /* 0x000000ffff027224 */ /* 0x000fe400078e000c */
[----:B------:R-:W-:-:S07]  /*0780*/  IMAD.MOV.U32 R3, RZ, RZ, R13 ;  /* 0x000000ffff037224 */ /* 0x000fce00078e000d */
.L_x_6:
[----:B------:R-:W0:Y:S01]  /*0790*/  LDC.64 R4, c[0x0][0x390] ;  /* 0x0000e400ff047b82 */ /* 0x000e220000000a00 */
[----:B------:R-:W1:Y:S01]  /*07a0*/  LDCU.64 UR10, c[0x0][0x3c8] ;  /* 0x00007900ff0a77ac */ /* 0x000e620008000a00 */
[----:B0-----:R-:W-:-:S05]  /*07b0*/  IMAD.WIDE R16, R16, 0x8, R4 ;  /* 0x0000000810107825 */ /* 0x001fca00078e0204 */
[----:B------:R-:W2:Y:S04]  /*07c0*/  LDG.E.64 R4, desc[UR6][R16.64+0x8] ;  /* 0x0000080610047981 */ /* 0x000ea8000c1e1b00 */
[----:B------:R-:W2:Y:S01]  /*07d0*/  LDG.E.64 R10, desc[UR6][R16.64+-0x8] ;  /* 0xfffff806100a7981 */ /* 0x000ea2000c1e1b00 */
[----:B------:R-:W-:Y:S01]  /*07e0*/  MOV R40, 0x850 ;  /* 0x0000085000287802 */ /* 0x000fe20000000f00 */
[----:B--2---:R-:W-:Y:S02]  /*07f0*/  DADD R4, R4, -R10 ;  /* 0x0000000004047229 */ /* 0x004fe4000000080a */
[----:B-1----:R-:W-:-:S06]  /*0800*/  DADD R10, -RZ, |UR10| ;  /* 0x4000000aff0a7e29 */ /* 0x002fcc0008000100 */
[----:B------:R-:W-:-:S04]  /*0810*/  DFMA R34, R4, -R2, R34 ;  /* 0x800000020422722b */ /* 0x000fc80000000022 */
[----:B------:R-:W-:Y:S02]  /*0820*/  IMAD.MOV.U32 R12, RZ, RZ, R10 ;  /* 0x000000ffff0c7224 */ /* 0x000fe400078e000a */
[----:B------:R-:W-:-:S07]  /*0830*/  IMAD.MOV.U32 R9, RZ, RZ, R11 ;  /* 0x000000ffff097224 */ /* 0x000fce00078e000b */
[----:B------:R-:W-:Y:S05]  /*0840*/  CALL.REL.NOINC `($_Z5caluvPdS_S_S_S_S_S_iiiddddd$__internal_accurate_pow) ;  /* 0x0000001000f07944 */ /* 0x000fea0003c00000 */
[----:B------:R-:W0:Y:S02]  /*0850*/  LDC.64 R12, c[0x0][0x3c8] ;  /* 0x0000f200ff0c7b82 */ /* 0x000e240000000a00 */
[C---:B0-----:R-:W-:Y:S02]  /*0860*/  DADD R4, R12.reuse, 2 ;  /* 0x400000000c047429 */ /* 0x041fe40000000000 */
[C---:B------:R-:W-:Y:S02]  /*0870*/  DSETP.NEU.AND P1, PT, R12.reuse, RZ, PT ;  /* 0x000000ff0c00722a */ /* 0x040fe40003f2d000 */
[----:B------:R-:W-:-:S06]  /*0880*/  DSETP.NEU.AND P0, PT, R12, 1, PT ;  /* 0x3ff000000c00742a */ /* 0x000fcc0003f0d000 */
[----:B------:R-:W-:-:S04]  /*0890*/  LOP3.LUT R4, R5, 0x7ff00000, RZ, 0xc0, !PT ;  /* 0x7ff0000005047812 */ /* 0x000fc800078ec0ff */
[----:B------:R-:W-:Y:S02]  /*08a0*/  ISETP.NE.AND P2, PT, R4, 0x7ff00000, PT ;  /* 0x7ff000000400780c */ /* 0x000fe40003f45270 */
[----:B------:R-:W-:-:S11]  /*08b0*/  @!P1 CS2R R10, SRZ ;  /* 0x00000000000a9805 */ /* 0x000fd6000001ff00 */
[----:B------:R-:W-:Y:S05]  /*08c0*/  @P2 BRA `(.L_x_7) ;  /* 0x0000000000182947 */ /* 0x000fea0003800000 */
[----:B------:R-:W-:-:S14]  /*08d0*/  DSETP.NAN.AND P1, PT, R12, R12, PT ;  /* 0x0000000c0c00722a */ /* 0x000fdc0003f28000 */
[----:B------:R-:W-:Y:S01]  /*08e0*/  @P1 DADD R10, R12, 2 ;  /* 0x400000000c0a1429 */ /* 0x000fe20000000000 */
[----:B------:R-:W-:Y:S10]  /*08f0*/  @P1 BRA `(.L_x_7) ;  /* 0x00000000000c1947 */ /* 0x000ff40003800000 */
[----:B------:R-:W-:-:S14]  /*0900*/  DSETP.NEU.AND P1, PT, |R12|, +INF , PT ;  /* 0x7ff000000c00742a */ /* 0x000fdc0003f2d200 */
[----:B------:R-:W-:Y:S01]  /*0910*/  @!P1 IMAD.MOV.U32 R10, RZ, RZ, 0x0 ;  /* 0x00000000ff0a9424 */ /* 0x000fe200078e00ff */
[----:B------:R-:W-:-:S07]  /*0920*/  @!P1 MOV R11, 0x7ff00000 ;  /* 0x7ff00000000b9802 */ /* 0x000fce0000000f00 */
.L_x_7:
[----:B------:R-:W-:Y:S01]  /*0930*/  FSEL R33, R11, 1.875, P0 ;  /* 0x3ff000000b217808 */ /* 0x000fe20000000000 */
[----:B------:R-:W-:Y:S01]  /*0940*/  IMAD.MOV.U32 R4, RZ, RZ, 0x1 ;  /* 0x00000001ff047424 */ /* 0x000fe200078e00ff */
[----:B------:R-:W-:Y:S01]  /*0950*/  FSEL R32, R10, RZ, P0 ;  /* 0x000000ff0a207208 */ /* 0x000fe20000000000 */
[----:B------:R-:W0:Y:S01]  /*0960*/  LDC.64 R12, c[0x0][0x3e8] ;  /* 0x0000fa00ff0c7b82 */ /* 0x000e220000000a00 */
[----:B------:R-:W1:Y:S01]  /*0970*/  MUFU.RCP64H R5, R33 ;  /* 0x0000002100057308 */ /* 0x000e620000001800 */
[----:B------:R-:W0:Y:S01]  /*0980*/  LDCU.64 UR10, c[0x0][0x3d8] ;  /* 0x00007b00ff0a77ac */ /* 0x000e220008000a00 */
[----:B------:R-:W-:Y:S02]  /*0990*/  BSSY.RECONVERGENT B1, `(.L_x_8) ;  /* 0x0000012000017945 */ /* 0x000fe40003800200 */
[----:B-1----:R-:W-:Y:S02]  /*09a0*/  DFMA R10, -R32, R4, 1 ;  /* 0x3ff00000200a742b */ /* 0x002fe40000000104 */
[----:B0-----:R-:W-:-:S06]  /*09b0*/  DMUL R12, R12, UR10 ;  /* 0x0000000a0c0c7c28 */ /* 0x001fcc0008000000 */
[----:B------:R-:W-:-:S08]  /*09c0*/  DFMA R10, R10, R10, R10 ;  /* 0x0000000a0a0a722b */ /* 0x000fd0000000000a */
[----:B------:R-:W-:Y:S01]  /*09d0*/  DFMA R10, R4, R10, R4 ;  /* 0x0000000a040a722b */ /* 0x000fe20000000004 */
[----:B------:R-:W-:-:S07]  /*09e0*/  FSETP.GEU.AND P1, PT, |R13|, 6.5827683646048100446e-37, PT ;  /* 0x036000000d00780b */ /* 0x000fce0003f2e200 */
[----:B------:R-:W-:-:S08]  /*09f0*/  DFMA R4, -R32, R10, 1 ;  /* 0x3ff000002004742b */ /* 0x000fd0000000010a */
[----:B------:R-:W-:-:S08]  /*0a00*/  DFMA R4, R10, R4, R10 ;  /* 0x000000040a04722b */ /* 0x000fd0000000000a */
[----:B------:R-:W-:-:S08]  /*0a10*/  DMUL R10, R12, R4 ;  /* 0x000000040c0a7228 */ /* 0x000fd00000000000 */
[----:B------:R-:W-:-:S08]  /*0a20*/  DFMA R14, -R32, R10, R12 ;  /* 0x0000000a200e722b */ /* 0x000fd0000000010c */
[----:B------:R-:W-:-:S10]  /*0a30*/  DFMA R4, R4, R14, R10 ;  /* 0x0000000e0404722b */ /* 0x000fd4000000000a */
[----:B------:R-:W-:-:S05]  /*0a40*/  FFMA R9, RZ, R33, R5 ;  /* 0x00000021ff097223 */ /* 0x000fca0000000005 */
[----:B------:R-:W-:-:S13]  /*0a50*/  FSETP.GT.AND P0, PT, |R9|, 1.469367938527859385e-39, PT ;  /* 0x001000000900780b */ /* 0x000fda0003f04200 */
[----:B------:R-:W-:Y:S05]  /*0a60*/  @P0 BRA P1, `(.L_x_9) ;  /* 0x0000000000100947 */ /* 0x000fea0000800000 */
[----:B------:R-:W-:-:S07]  /*0a70*/  MOV R10, 0xa90 ;  /* 0x00000a90000a7802 */ /* 0x000fce0000000f00 */
[----:B------:R-:W-:Y:S05]  /*0a80*/  CALL.REL.NOINC `($__internal_0_$__cuda_sm20_div_rn_f64_full) ;  /* 0x0000000800d47944 */ /* 0x000fea0003c00000 */
[----:B------:R-:W-:Y:S02]  /*0a90*/  IMAD.MOV.U32 R4, RZ, RZ, R12 ;  /* 0x000000ffff047224 */ /* 0x000fe400078e000c */
[----:B------:R-:W-:-:S07]  /*0aa0*/  IMAD.MOV.U32 R5, RZ, RZ, R13 ;  /* 0x000000ffff057224 */ /* 0x000fce00078e000d */
.L_x_9:
[----:B------:R-:W-:Y:S05]  /*0ab0*/  BSYNC.RECONVERGENT B1 ;  /* 0x0000000000017941 */ /* 0x000fea0003800200 */
.L_x_8:
[----:B------:R-:W2:Y:S01]  /*0ac0*/  LDG.E.64 R10, desc[UR6][R24.64+0x8] ;  /* 0x00000806180a7981 */ /* 0x000ea2000c1e1b00 */
[----:B------:R-:W0:Y:S01]  /*0ad0*/  LDCU.64 UR10, c[0x0][0x3d0] ;  /* 0x00007a00ff0a77ac */ /* 0x000e220008000a00 */
[----:B------:R-:W-:Y:S01]  /*0ae0*/  DADD R28, R28, R28 ;  /* 0x000000001c1c7229 */ /* 0x000fe2000000001c */
[----:B------:R-:W-:-:S07]  /*0af0*/  MOV R40, 0xb70 ;  /* 0x00000b7000287802 */ /* 0x000fce0000000f00 */
[----:B--2---:R-:W-:-:S08]  /*0b00*/  DADD R10, R10, -R28 ;  /* 0x000000000a0a7229 */ /* 0x004fd0000000081c */
[----:B------:R-:W-:Y:S02]  /*0b10*/  DADD R10, R6, R10 ;  /* 0x00000000060a7229 */ /* 0x000fe4000000000a */
[----:B0-----:R-:W-:-:S06]  /*0b20*/  DADD R6, -RZ, |UR10| ;  /* 0x4000000aff067e29 */ /* 0x001fcc0008000100 */
[----:B------:R-:W-:-:S04]  /*0b30*/  DFMA R34, R10, R4, R34 ;  /* 0x000000040a22722b */ /* 0x000fc80000000022 */
        /* <DEDUP_REMOVED lines=15> */
[----:B------:R-:W-:Y:S01]  /*0c30*/  @!P1 MOV R10, 0x0 ;  /* 0x00000000000a9802 */ /* 0x000fe20000000f00 */
[----:B------:R-:W-:-:S07]  /*0c40*/  @!P1 IMAD.MOV.U32 R11, RZ, RZ, 0x7ff00000 ;  /* 0x7ff00000ff0b9424 */ /* 0x000fce00078e00ff */
.L_x_10:
        /* <DEDUP_REMOVED lines=20> */
[----:B------:R-:W-:Y:S01]  /*0d90*/  IMAD.MOV.U32 R12, RZ, RZ, R14 ;  /* 0x000000ffff0c7224 */ /* 0x000fe200078e000e */
[----:B------:R-:W-:Y:S01]  /*0da0*/  MOV R10, 0xdd0 ;  /* 0x00000dd0000a7802 */ /* 0x000fe20000000f00 */
[----:B------:R-:W-:-:S07]  /*0db0*/  IMAD.MOV.U32 R13, RZ, RZ, R15 ;  /* 0x000000ffff0d7224 */ /* 0x000fce00078e000f */
[----:B------:R-:W-:Y:S05]  /*0dc0*/  CALL.REL.NOINC `($__internal_0_$__cuda_sm20_div_rn_f64_full) ;  /* 0x0000000800047944 */ /* 0x000fea0003c00000 */
[----:B------:R-:W-:Y:S01]  /*0dd0*/  IMAD.MOV.U32 R6, RZ, RZ, R12 ;  /* 0x000000ffff067224 */ /* 0x000fe200078e000c */
[----:B------:R-:W-:-:S07]  /*0de0*/  MOV R7, R13 ;  /* 0x0000000d00077202 */ /* 0x000fce0000000f00 */
.L_x_12:
[----:B------:R-:W-:Y:S05]  /*0df0*/  BSYNC.RECONVERGENT B1 ;  /* 0x0000000000017941 */ /* 0x000fea0003800200 */
.L_x_11:
[----:B------:R-:W0:Y:S01]  /*0e00*/  LDC R11, c[0x0][0x3bc] ;  /* 0x0000ef00ff0b7b82 */ /* 0x000e220000000800 */
[----:B------:R-:W1:Y:S07]  /*0e10*/  LDCU UR5, c[0x0][0x3cc] ;  /* 0x00007980ff0577ac */ /* 0x000e6e0008000800 */
[----:B------:R-:W2:Y:S01]  /*0e20*/  LDC.64 R14, c[0x0][0x3c8] ;  /* 0x0000f200ff0e7b82 */ /* 0x000ea20000000a00 */
[----:B------:R-:W-:Y:S01]  /*0e30*/  IMAD.MOV.U32 R12, RZ, RZ, 0x1 ;  /* 0x00000001ff0c7424 */ /* 0x000fe200078e00ff */
[----:B------:R-:W3:Y:S01]  /*0e40*/  LDCU.64 UR10, c[0x0][0x3d8] ;  /* 0x00007b00ff0a77ac */ /* 0x000ee20008000a00 */
[----:B0-----:R-:W-:-:S06]  /*0e50*/  IMAD.WIDE R10, R11, 0x8, R24 ;  /* 0x000000080b0a7825 */ /* 0x001fcc00078e0218 */
[----:B------:R-:W4:Y:S01]  /*0e60*/  LDG.E.64 R10, desc[UR6][R10.64] ;  /* 0x000000060a0a7981 */ /* 0x000f22000c1e1b00 */
[----:B-1----:R-:W2:Y:S01]  /*0e70*/  MUFU.RCP64H R13, UR5 ;  /* 0x00000005000d7d08 */ /* 0x002ea20008001800 */
[----:B----4-:R-:W-:-:S08]  /*0e80*/  DADD R28, -R28, R10 ;  /* 0x000000001c1c7229 */ /* 0x010fd0000000010a */
[----:B------:R-:W-:-:S08]  /*0e90*/  DADD R28, R18, R28 ;  /* 0x00000000121c7229 */ /* 0x000fd0000000001c */
[----:B------:R-:W-:-:S07]  /*0ea0*/  DFMA R34, R28, R6, R34 ;  /* 0x000000061c22722b */ /* 0x000fce0000000022 */
[----:B------:R0:W-:Y:S04]  /*0eb0*/  STG.E.64 desc[UR6][R26.64], R34 ;  /* 0x000000221a007986 */ /* 0x0001e8000c101b06 */
[----:B------:R-:W3:Y:S04]  /*0ec0*/  LDG.E.64 R24, desc[UR6][R24.64] ;  /* 0x0000000618187981 */ /* 0x000ee8000c1e1b00 */
[----:B------:R1:W5:Y:S01]  /*0ed0*/  LDG.E.64 R28, desc[UR6][R20.64] ;  /* 0x00000006141c7981 */ /* 0x000362000c1e1b00 */
[----:B--2---:R-:W-:Y:S01]  /*0ee0*/  DFMA R10, R12, -R14, 1 ;  /* 0x3ff000000c0a742b */ /* 0x004fe2000000080e */
[----:B------:R-:W-:Y:S07]  /*0ef0*/  BSSY.RECONVERGENT B1, `(.L_x_13) ;  /* 0x0000014000017945 */ /* 0x000fee0003800200 */
[----:B------:R-:W-:-:S08]  /*0f00*/  DFMA R10, R10, R10, R10 ;  /* 0x0000000a0a0a722b */ /* 0x000fd0000000000a */
[----:B------:R-:W-:-:S08]  /*0f10*/  DFMA R10, R12, R10, R12 ;  /* 0x0000000a0c0a722b */ /* 0x000fd0000000000c */
[----:B------:R-:W-:-:S08]  /*0f20*/  DFMA R12, R10, -R14, 1 ;  /* 0x3ff000000a0c742b */ /* 0x000fd0000000080e */
[----:B0-----:R-:W-:Y:S02]  /*0f30*/  DFMA R26, R10, R12, R10 ;  /* 0x0000000c0a1a722b */ /* 0x001fe4000000000a */
[----:B---3--:R-:W-:-:S08]  /*0f40*/  DMUL R12, R24, UR10 ;  /* 0x0000000a180c7c28 */ /* 0x008fd00008000000 */
[----:B------:R-:W-:Y:S02]  /*0f50*/  DMUL R18, R26, R12 ;  /* 0x0000000c1a127228 */ /* 0x000fe40000000000 */
[----:B------:R-:W-:-:S06]  /*0f60*/  FSETP.GEU.AND P1, PT, |R13|, 6.5827683646048100446e-37, PT ;  /* 0x036000000d00780b */ /* 0x000fcc0003f2e200 */
[----:B------:R-:W-:-:S08]  /*0f70*/  DFMA R10, R18, -R14, R12 ;  /* 0x8000000e120a722b */ /* 0x000fd0000000000c */
[----:B------:R-:W-:-:S10]  /*0f80*/  DFMA R18, R26, R10, R18 ;  /* 0x0000000a1a12722b */ /* 0x000fd40000000012 */
[----:B------:R-:W-:-:S05]  /*0f90*/  FFMA R9, RZ, UR5, R19 ;  /* 0x00000005ff097c23 */ /* 0x000fca0008000013 */
[----:B------:R-:W-:-:S13]  /*0fa0*/  FSETP.GT.AND P0, PT, |R9|, 1.469367938527859385e-39, PT ;  /* 0x001000000900780b */ /* 0x000fda0003f04200 */
[----:B-1----:R-:W-:Y:S05]  /*0fb0*/  @P0 BRA P1, `(.L_x_14) ;  /* 0x00000000001c0947 */ /* 0x002fea0000800000 */
[----:B------:R-:W0:Y:S01]  /*0fc0*/  LDCU.64 UR10, c[0x0][0x3c8] ;  /* 0x00007900ff0a77ac */ /* 0x000e220008000a00 */
[----:B------:R-:W-:Y:S01]  /*0fd0*/  MOV R10, 0x1010 ;  /* 0x00001010000a7802 */ /* 0x000fe20000000f00 */
[----:B0-----:R-:W-:Y:S02]  /*0fe0*/  IMAD.U32 R32, RZ, RZ, UR10 ;  /* 0x0000000aff207e24 */ /* 0x001fe4000f8e00ff */
[----:B------:R-:W-:-:S07]  /*0ff0*/  IMAD.U32 R33, RZ, RZ, UR11 ;  /* 0x0000000bff217e24 */ /* 0x000fce000f8e00ff */
[----:B-----5:R-:W-:Y:S05]  /*1000*/  CALL.REL.NOINC `($__internal_0_$__cuda_sm20_div_rn_f64_full) ;  /* 0x0000000400747944 */ /* 0x020fea0003c00000 */
[----:B------:R-:W-:Y:S02]  /*1010*/  IMAD.MOV.U32 R18, RZ, RZ, R12 ;  /* 0x000000ffff127224 */ /* 0x000fe400078e000c */
[----:B------:R-:W-:-:S07]  /*1020*/  IMAD.MOV.U32 R19, RZ, RZ, R13 ;  /* 0x000000ffff137224 */ /* 0x000fce00078e000d */
.L_x_14:
[----:B------:R-:W-:Y:S05]  /*1030*/  BSYNC.RECONVERGENT B1 ;  /* 0x0000000000017941 */ /* 0x000fea0003800200 */
.L_x_13:
[----:B------:R-:W2:Y:S01]  /*1040*/  LDG.E.64 R24, desc[UR6][R20.64+-0x8] ;  /* 0xfffff80614187981 */ /* 0x000ea2000c1e1b00 */
[----:B------:R-:W0:Y:S01]  /*1050*/  LDCU UR5, c[0x0][0x3d4] ;  /* 0x00007a80ff0577ac */ /* 0x000e220008000800 */
[----:B------:R-:W1:Y:S01]  /*1060*/  LDC.64 R14, c[0x0][0x3d0] ;  /* 0x0000f400ff0e7b82 */ /* 0x000e620000000a00 */
[----:B------:R-:W-:Y:S01]  /*1070*/  MOV R12, 0x1 ;  /* 0x00000001000c7802 */ /* 0x000fe20000000f00 */
[----:B------:R-:W-:Y:S06]  /*1080*/  BSSY.RECONVERGENT B1, `(.L_x_15) ;  /* 0x0000019000017945 */ /* 0x000fec0003800200 */
[----:B------:R-:W3:Y:S01]  /*1090*/  LDC.64 R10, c[0x0][0x3d8] ;  /* 0x0000f600ff0a7b82 */ /* 0x000ee20000000a00 */
[----:B0-----:R-:W1:Y:S01]  /*10a0*/  MUFU.RCP64H R13, UR5 ;  /* 0x00000005000d7d08 */ /* 0x001e620008001800 */
[----:B---3-5:R-:W-:-:S02]  /*10b0*/  DMUL R10, R28, R10 ;  /* 0x0000000a1c0a7228 */ /* 0x028fc40000000000 */
        /* <DEDUP_REMOVED lines=17> */
[----:B------:R-:W-:Y:S02]  /*11d0*/  IMAD.MOV.U32 R13, RZ, RZ, R11 ;  /* 0x000000ffff0d7224 */ /* 0x000fe400078e000b */
[----:B0-----:R-:W-:Y:S02]  /*11e0*/  IMAD.U32 R32, RZ, RZ, UR10 ;  /* 0x0000000aff207e24 */ /* 0x001fe4000f8e00ff */
[----:B------:R-:W-:-:S07]  /*11f0*/  IMAD.U32 R33, RZ, RZ, UR11 ;  /* 0x0000000bff217e24 */ /* 0x000fce000f8e00ff */
[----:B------:R-:W-:Y:S05]  /*1200*/  CALL.REL.NOINC `($__internal_0_$__cuda_sm20_div_rn_f64_full) ;  /* 0x0000000000f47944 */ /* 0x000fea0003c00000 */
.L_x_16:
[----:B------:R-:W-:Y:S05]  /*1210*/  BSYNC.RECONVERGENT B1 ;  /* 0x0000000000017941 */ /* 0x000fea0003800200 */
.L_x_15:
[----:B------:R-:W0:Y:S01]  /*1220*/  LDC.64 R10, c[0x0][0x3a8] ;  /* 0x0000ea00ff0a7b82 */ /* 0x000e220000000a00 */
[----:B------:R-:W1:Y:S07]  /*1230*/  LDCU UR5, c[0x0][0x3bc] ;  /* 0x00007780ff0577ac */ /* 0x000e6e0008000800 */
[----:B------:R-:W2:Y:S01]  /*1240*/  LDC.64 R30, c[0x0][0x390] ;  /* 0x0000e400ff1e7b82 */ /* 0x000ea20000000a00 */
[----:B-1----:R-:W-:Y:S02]  /*1250*/  IMAD.U32 R9, RZ, RZ, UR5 ;  /* 0x00000005ff097e24 */ /* 0x002fe4000f8e00ff */
[----:B0-----:R-:W-:-:S06]  /*1260*/  IMAD.WIDE R10, R0, 0x8, R10 ;  /* 0x00000008000a7825 */ /* 0x001fcc00078e020a */
[----:B------:R-:W3:Y:S01]  /*1270*/  LDG.E.64 R10, desc[UR6][R10.64] ;  /* 0x000000060a0a7981 */ /* 0x000ee2000c1e1b00 */
[----:B------:R-:W-:-:S04]  /*1280*/  IMAD.WIDE R26, R9, 0x8, R16 ;  /* 0x00000008091a7825 */ /* 0x000fc800078e0210 */
[----:B--2---:R-:W-:Y:S02]  /*1290*/  IMAD.WIDE R30, R0, 0x8, R30 ;  /* 0x00000008001e7825 */ /* 0x004fe400078e021e */
[----:B------:R-:W2:Y:S02]  /*12a0*/  LDG.E.64 R26, desc[UR6][R26.64] ;  /* 0x000000061a1a7981 */ /* 0x000ea4000c1e1b00 */
[----:B------:R-:W-:Y:S02]  /*12b0*/  IMAD.WIDE R14, R9, 0x8, R20 ;  /* 0x00000008090e7825 */ /* 0x000fe400078e0214 */
[----:B------:R-:W2:Y:S04]  /*12c0*/  LDG.E.64 R30, desc[UR6][R30.64] ;  /* 0x000000061e1e7981 */ /* 0x000ea8000c1e1b00 */
[----:B------:R-:W4:Y:S04]  /*12d0*/  LDG.E.64 R20, desc[UR6][R20.64+0x8] ;  /* 0x0000080614147981 */ /* 0x000f28000c1e1b00 */
[----:B------:R-:W5:Y:S01]  /*12e0*/  LDG.E.64 R14, desc[UR6][R14.64] ;  /* 0x000000060e0e7981 */ /* 0x000f62000c1e1b00 */
[----:B---3--:R-:W-:-:S02]  /*12f0*/  DADD R16, R28, -R10 ;  /* 0x000000001c107229 */ /* 0x008fc4000000080a */
[----:B------:R-:W-:-:S06]  /*1300*/  DADD R28, R28, R28 ;  /* 0x000000001c1c7229 */ /* 0x000fcc000000001c */
[----:B------:R-:W-:Y:S02]  /*1310*/  DFMA R16, R16, -R12, R18 ;  /* 0x8000000c1010722b */ /* 0x000fe40000000012 */
[----:B--2---:R-:W-:Y:S02]  /*1320*/  DADD R12, R26, -R30 ;  /* 0x000000001a0c7229 */ /* 0x004fe4000000081e */
[----:B----4-:R-:W-:Y:S02]  /*1330*/  DADD R28, R20, -R28 ;  /* 0x00000000141c7229 */ /* 0x010fe4000000081c */
[----:B-----5:R-:W-:-:S04]  /*1340*/  DADD R18, R14, R14 ;  /* 0x000000000e127229 */ /* 0x020fc8000000000e */
[----:B------:R-:W-:Y:S02]  /*1350*/  DFMA R12, R12, -R2, R16 ;  /* 0x800000020c0c722b */ /* 0x000fe40000000010 */
[----:B------:R-:W-:Y:S02]  /*1360*/  DADD R28, R24, R28 ;  /* 0x00000000181c7229 */ /* 0x000fe4000000001c */
[----:B------:R-:W-:-:S06]  /*1370*/  DADD R18, R14, -R18 ;  /* 0x000000000e127229 */ /* 0x000fcc0000000812 */
[----:B------:R-:W-:Y:S02]  /*1380*/  DFMA R12, R28, R4, R12 ;  /* 0x000000041c0c722b */ /* 0x000fe4000000000c */
[----:B------:R-:W-:-:S08]  /*1390*/  DADD R18, R10, R18 ;  /* 0x000000000a127229 */ /* 0x000fd00000000012 */
[----:B------:R-:W-:-:S07]  /*13a0*/  DFMA R12, R18, R6, R12 ;  /* 0x00000006120c722b */ /* 0x000fce000000000c */
[----:B------:R0:W-:Y:S04]  /*13b0*/  STG.E.64 desc[UR6][R22.64], R12 ;  /* 0x0000000c16007986 */ /* 0x0001e8000c101b06 */
.L_x_1:
[----:B------:R-:W-:Y:S05]  /*13c0*/  BSYNC.RECONVERGENT B0 ;  /* 0x0000000000007941 */ /* 0x000fea0003800200 */
.L_x_0:
[----:B-1----:R-:W1:Y:S01]  /*13d0*/  LDC.64 R2, c[0x0][0x380] ;  /* 0x0000e000ff027b82 */ /* 0x002e620000000a00 */
[----:B------:R-:W2:Y:S01]  /*13e0*/  LDCU.128 UR12, c[0x0][0x380] ;  /* 0x00007000ff0c77ac */ /* 0x000ea20008000c00 */
[----:B------:R-:W-:Y:S01]  /*13f0*/  IMAD R11, R9, UR8, RZ ;  /* 0x00000008090b7c24 */ /* 0x000fe2000f8e02ff */
[----:B------:R-:W-:Y:S01]  /*1400*/  SHF.R.S32.HI R0, RZ, 0x1f, R9 ;  /* 0x0000001fff007819 */ /* 0x000fe20000011409 */
[----:B------:R-:W-:Y:S02]  /*1410*/  IMAD.MOV.U32 R18, RZ, RZ, 0x0 ;  /* 0x00000000ff127424 */ /* 0x000fe400078e00ff */
[----:B------:R-:W-:Y:S02]  /*1420*/  IMAD.MOV.U32 R19, RZ, RZ, 0x3ff00000 ;  /* 0x3ff00000ff137424 */ /* 0x000fe400078e00ff */
[----:B------:R-:W-:Y:S01]  /*1430*/  BAR.SYNC.DEFER_BLOCKING 0x0 ;  /* 0x0000000000007b1d */ /* 0x000fe20000010000 */
[----:B------:R-:W-:Y:S01]  /*1440*/  IADD3 R4, P0, PT, R11, R9, RZ ;  /* 0x000000090b047210 */ /* 0x000fe20007f1e0ff */
[----:B------:R-:W-:-:S03]  /*1450*/  IMAD R9, R9, UR4, RZ ;  /* 0x0000000409097c24 */ /* 0x000fc6000f8e02ff */
[----:B------:R-:W-:-:S03]  /*1460*/  LEA.HI.X.SX32 R5, R11, R0, 0x1, P0 ;  /* 0x000000000b057211 */ /* 0x000fc600000f0eff */
[----:B------:R-:W3:Y:S01]  /*1470*/  LDC.64 R20, c[0x0][0x388] ;  /* 0x0000e200ff147b82 */ /* 0x000ee20000000a00 */
[C---:B------:R-:W-:Y:S01]  /*1480*/  SHF.L.U32 R16, R4.reuse, 0x3, RZ ;  /* 0x0000000304107819 */ /* 0x040fe200000006ff */
[----:B0-----:R-:W-:Y:S01]  /*1490*/  IMAD.IADD R13, R9, 0x1, R8 ;  /* 0x00000001090d7824 */ /* 0x001fe200078e0208 */
[----:B------:R-:W-:Y:S02]  /*14a0*/  SHF.L.U64.HI R0, R4, 0x3, R5 ;  /* 0x0000000304007819 */ /* 0x000fe40000010205 */
[C---:B--2---:R-:W-:Y:S02]  /*14b0*/  IADD3 R14, P0, PT, R16.reuse, UR12, RZ ;  /* 0x0000000c100e7c10 */ /* 0x044fe4000ff1e0ff */
[----:B------:R-:W-:Y:S02]  /*14c0*/  IADD3 R16, P1, PT, R16, UR14, RZ ;  /* 0x0000000e10107c10 */ /* 0x000fe4000ff3e0ff */
[----:B------:R-:W-:Y:S01]  /*14d0*/  IADD3.X R15, PT, PT, R0, UR13, RZ, P0, !PT ;  /* 0x0000000d000f7c10 */ /* 0x000fe200087fe4ff */
[----:B-1----:R-:W-:Y:S01]  /*14e0*/  IMAD.WIDE.U32 R4, R8, 0x8, R2 ;  /* 0x0000000808047825 */ /* 0x002fe200078e0002 */
[----:B------:R-:W-:-:S03]  /*14f0*/  IADD3.X R17, PT, PT, R0, UR15, RZ, P1, !PT ;  /* 0x0000000f00117c10 */ /* 0x000fc60008ffe4ff */
[----:B------:R-:W-:Y:S01]  /*1500*/  IMAD.WIDE R2, R11, 0x8, R2 ;  /* 0x000000080b027825 */ /* 0x000fe200078e0202 */
[----:B------:R-:W-:Y:S03]  /*1510*/  STG.E.64 desc[UR6][R14.64+-0x8], RZ ;  /* 0xfffff8ff0e007986 */ /* 0x000fe6000c101b06 */
[----:B------:R-:W-:Y:S01]  /*1520*/  IMAD.WIDE R6, R9, 0x8, R4 ;  /* 0x0000000809067825 */ /* 0x000fe200078e0204 */
[----:B------:R-:W-:Y:S03]  /*1530*/  STG.E.64 desc[UR6][R2.64], RZ ;  /* 0x000000ff02007986 */ /* 0x000fe6000c101b06 */
[--C-:B---3--:R-:W-:Y:S01]  /*1540*/  IMAD.WIDE R10, R11, 0x8, R20.reuse ;  /* 0x000000080b0a7825 */ /* 0x108fe200078e0214 */
[----:B------:R-:W-:Y:S03]  /*1550*/  STG.E.64 desc[UR6][R4.64], RZ ;  /* 0x000000ff04007986 */ /* 0x000fe6000c101b06 */
[--C-:B------:R-:W-:Y:S01]  /*1560*/  IMAD.WIDE R12, R13, 0x8, R20.reuse ;  /* 0x000000080d0c7825 */ /* 0x100fe200078e0214 */
[----:B------:R-:W-:Y:S03]  /*1570*/  STG.E.64 desc[UR6][R6.64], R18 ;  /* 0x0000001206007986 */ /* 0x000fe6000c101b06 */
[----:B------:R-:W-:Y:S01]  /*1580*/  IMAD.WIDE.U32 R8, R8, 0x8, R20 ;  /* 0x0000000808087825 */ /* 0x000fe200078e0014 */
[----:B------:R-:W-:Y:S04]  /*1590*/  STG.E.64 desc[UR6][R16.64+-0x8], RZ ;  /* 0xfffff8ff10007986 */ /* 0x000fe8000c101b06 */
[----:B------:R-:W-:Y:S04]  /*15a0*/  STG.E.64 desc[UR6][R10.64], RZ ;  /* 0x000000ff0a007986 */ /* 0x000fe8000c101b06 */
[----:B------:R-:W-:Y:S04]  /*15b0*/  STG.E.64 desc[UR6][R12.64], RZ ;  /* 0x000000ff0c007986 */ /* 0x000fe8000c101b06 */
[----:B------:R-:W-:Y:S01]  /*15c0*/  STG.E.64 desc[UR6][R8.64], RZ ;  /* 0x000000ff08007986 */ /* 0x000fe2000c101b06 */
[----:B------:R-:W-:Y:S05]  /*15d0*/  EXIT ;  /* 0x000000000000794d */ /* 0x000fea0003800000 */
        .weak           $__internal_0_$__cuda_sm20_div_rn_f64_full
        .type           $__internal_0_$__cuda_sm20_div_rn_f64_full,@function
        .size           $__internal_0_$__cuda_sm20_div_rn_f64_full,($_Z5caluvPdS_S_S_S_S_S_iiiddddd$__internal_accurate_pow - $__internal_0_$__cuda_sm20_div_rn_f64_full)
$__internal_0_$__cuda_sm20_div_rn_f64_full:
[C---:B------:R-:W-:Y:S01]  /*15e0*/  FSETP.GEU.AND P0, PT, |R33|.reuse, 1.469367938527859385e-39, PT ;  /* 0x001000002100780b */ /* 0x040fe20003f0e200 */
[----:B------:R-:W-:Y:S01]  /*15f0*/  IMAD.MOV.U32 R38, RZ, RZ, 0x1 ;  /* 0x00000001ff267424 */ /* 0x000fe200078e00ff */
[----:B------:R-:W-:Y:S01]  /*1600*/  LOP3.LUT R30, R33, 0x800fffff, RZ, 0xc0, !PT ;  /* 0x800fffff211e7812 */ /* 0x000fe200078ec0ff */
[----:B------:R-:W-:Y:S01]  /*1610*/  IMAD.MOV.U32 R36, RZ, RZ, R12 ;  /* 0x000000ffff247224 */ /* 0x000fe200078e000c */
[----:B------:R-:W-:Y:S01]  /*1620*/  MOV R37, R13 ;  /* 0x0000000d00257202 */ /* 0x000fe20000000f00 */
[----:B------:R-:W-:Y:S01]  /*1630*/  IMAD.MOV.U32 R11, RZ, RZ, 0x1ca00000 ;  /* 0x1ca00000ff0b7424 */ /* 0x000fe200078e00ff */
[----:B------:R-:W-:Y:S01]  /*1640*/  LOP3.LUT R31, R30, 0x3ff00000, RZ, 0xfc, !PT ;  /* 0x3ff000001e1f7812 */ /* 0x000fe200078efcff */
[----:B------:R-:W-:Y:S01]  /*1650*/  IMAD.MOV.U32 R30, RZ, RZ, R32 ;  /* 0x000000ffff1e7224 */ /* 0x000fe200078e0020 */
[C---:B------:R-:W-:Y:S01]  /*1660*/  FSETP.GEU.AND P2, PT, |R37|.reuse, 1.469367938527859385e-39, PT ;  /* 0x001000002500780b */ /* 0x040fe20003f4e200 */
[----:B------:R-:W-:Y:S01]  /*1670*/  BSSY.RECONVERGENT B2, `(.L_x_17) ;  /* 0x0000055000027945 */ /* 0x000fe20003800200 */
[----:B------:R-:W-:-:S02]  /*1680*/  LOP3.LUT R9, R37, 0x7ff00000, RZ, 0xc0, !PT ;  /* 0x7ff0000025097812 */ /* 0x000fc400078ec0ff */
[----:B------:R-:W-:Y:S01]  /*1690*/  LOP3.LUT R12, R33, 0x7ff00000, RZ, 0xc0, !PT ;  /* 0x7ff00000210c7812 */ /* 0x000fe200078ec0ff */
[----:B------:R-:W-:-:S03]  /*16a0*/  @!P0 DMUL R30, R32, 8.98846567431157953865e+307 ;  /* 0x7fe00000201e8828 */ /* 0x000fc60000000000 */
[----:B------:R-:W-:-:S03]  /*16b0*/  ISETP.GE.U32.AND P1, PT, R9, R12, PT ;  /* 0x0000000c0900720c */ /* 0x000fc60003f26070 */
[----:B------:R-:W0:Y:S02]  /*16c0*/  MUFU.RCP64H R39, R31 ;  /* 0x0000001f00277308 */ /* 0x000e240000001800 */
[----:B------:R-:W-:Y:S01]  /*16d0*/  @!P2 LOP3.LUT R14, R33, 0x7ff00000, RZ, 0xc0, !PT ;  /* 0x7ff00000210ea812 */ /* 0x000fe200078ec0ff */
[----:B------:R-:W-:Y:S01]  /*16e0*/  @!P2 IMAD.MOV.U32 R40, RZ, RZ, RZ ;  /* 0x000000ffff28a224 */ /* 0x000fe200078e00ff */
[----:B------:R-:W-:Y:S02]  /*16f0*/  @!P0 LOP3.LUT R12, R31, 0x7ff00000, RZ, 0xc0, !PT ;  /* 0x7ff000001f0c8812 */ /* 0x000fe400078ec0ff */
[----:B------:R-:W-:Y:S02]  /*1700*/  @!P2 ISETP.GE.U32.AND P3, PT, R9, R14, PT ;  /* 0x0000000e0900a20c */ /* 0x000fe40003f66070 */
[C---:B------:R-:W-:Y:S02]  /*1710*/  SEL R14, R11.reuse, 0x63400000, !P1 ;  /* 0x634000000b0e7807 */ /* 0x040fe40004800000 */
[----:B------:R-:W-:-:S04]  /*1720*/  @!P2 SEL R13, R11, 0x63400000, !P3 ;  /* 0x634000000b0da807 */ /* 0x000fc80005800000 */
[----:B------:R-:W-:Y:S01]  /*1730*/  @!P2 LOP3.LUT R13, R13, 0x80000000, R37, 0xf8, !PT ;  /* 0x800000000d0da812 */ /* 0x000fe200078ef825 */
[----:B0-----:R-:W-:-:S03]  /*1740*/  DFMA R42, R38, -R30, 1 ;  /* 0x3ff00000262a742b */ /* 0x001fc6000000081e */
[----:B------:R-:W-:Y:S01]  /*1750*/  @!P2 LOP3.LUT R41, R13, 0x100000, RZ, 0xfc, !PT ;  /* 0x001000000d29a812 */ /* 0x000fe200078efcff */
[----:B------:R-:W-:-:S04]  /*1760*/  IMAD.MOV.U32 R13, RZ, RZ, R9 ;  /* 0x000000ffff0d7224 */ /* 0x000fc800078e0009 */
[----:B------:R-:W-:-:S08]  /*1770*/  DFMA R42, R42, R42, R42 ;  /* 0x0000002a2a2a722b */ /* 0x000fd0000000002a */
[----:B------:R-:W-:Y:S01]  /*1780*/  DFMA R42, R38, R42, R38 ;  /* 0x0000002a262a722b */ /* 0x000fe20000000026 */
[----:B------:R-:W-:Y:S01]  /*1790*/  LOP3.LUT R39, R14, 0x800fffff, R37, 0xf8, !PT ;  /* 0x800fffff0e277812 */ /* 0x000fe200078ef825 */
[----:B------:R-:W-:-:S06]  /*17a0*/  IMAD.MOV.U32 R38, RZ, RZ, R36 ;  /* 0x000000ffff267224 */ /* 0x000fcc00078e0024 */
[----:B------:R-:W-:Y:S02]  /*17b0*/  DFMA R14, R42, -R30, 1 ;  /* 0x3ff000002a0e742b */ /* 0x000fe4000000081e */
[----:B------:R-:W-:-:S06]  /*17c0*/  @!P2 DFMA R38, R38, 2, -R40 ;  /* 0x400000002626a82b */ /* 0x000fcc0000000828 */
[----:B------:R-:W-:-:S04]  /*17d0*/  DFMA R42, R42, R14, R42 ;  /* 0x0000000e2a2a722b */ /* 0x000fc8000000002a */
[----:B------:R-:W-:-:S04]  /*17e0*/  @!P2 LOP3.LUT R13, R39, 0x7ff00000, RZ, 0xc0, !PT ;  /* 0x7ff00000270da812 */ /* 0x000fc800078ec0ff */
[----:B------:R-:W-:Y:S01]  /*17f0*/  IADD3 R14, PT, PT, R13, -0x1, RZ ;  /* 0xffffffff0d0e7810 */ /* 0x000fe20007ffe0ff */
[----:B------:R-:W-:-:S03]  /*1800*/  DMUL R40, R42, R38 ;  /* 0x000000262a287228 */ /* 0x000fc60000000000 */
[----:B------:R-:W-:Y:S01]  /*1810*/  ISETP.GT.U32.AND P0, PT, R14, 0x7feffffe, PT ;  /* 0x7feffffe0e00780c */ /* 0x000fe20003f04070 */
[----:B------:R-:W-:-:S04]  /*1820*/  VIADD R14, R12, 0xffffffff ;  /* 0xffffffff0c0e7836 */ /* 0x000fc80000000000 */
[----:B------:R-:W-:Y:S01]  /*1830*/  DFMA R44, R40, -R30, R38 ;  /* 0x8000001e282c722b */ /* 0x000fe20000000026 */
[----:B------:R-:W-:-:S07]  /*1840*/  ISETP.GT.U32.OR P0, PT, R14, 0x7feffffe, P0 ;  /* 0x7feffffe0e00780c */ /* 0x000fce0000704470 */
[----:B------:R-:W-:-:S06]  /*1850*/  DFMA R14, R42, R44, R40 ;  /* 0x0000002c2a0e722b */ /* 0x000fcc0000000028 */
[----:B------:R-:W-:Y:S05]  /*1860*/  @P0 BRA `(.L_x_18) ;  /* 0x0000000000740947 */ /* 0x000fea0003800000 */
[----:B------:R-:W-:Y:S01]  /*1870*/  LOP3.LUT R12, R33, 0x7ff00000, RZ, 0xc0, !PT ;  /* 0x7ff00000210c7812 */ /* 0x000fe200078ec0ff */
[----:B------:R-:W-:-:S03]  /*1880*/  IMAD.MOV.U32 R36, RZ, RZ, RZ ;  /* 0x000000ffff247224 */ /* 0x000fc600078e00ff */
[CC--:B------:R-:W-:Y:S02]  /*1890*/  VIADDMNMX R13, R9.reuse, -R12.reuse, 0xb9600000, !PT ;  /* 0xb9600000090d7446 */ /* 0x0c0fe4000780090c */
[----:B------:R-:W-:Y:S02]  /*18a0*/  ISETP.GE.U32.AND P0, PT, R9, R12, PT ;  /* 0x0000000c0900720c */ /* 0x000fe40003f06070 */
[----:B------:R-:W-:Y:S02]  /*18b0*/  VIMNMX R13, PT, PT, R13, 0x46a00000, PT ;  /* 0x46a000000d0d7848 */ /* 0x000fe40003fe0100 */
[----:B------:R-:W-:-:S05]  /*18c0*/  SEL R12, R11, 0x63400000, !P0 ;  /* 0x634000000b0c7807 */ /* 0x000fca0004000000 */
[----:B------:R-:W-:-:S04]  /*18d0*/  IMAD.IADD R12, R13, 0x1, -R12 ;  /* 0x000000010d0c7824 */ /* 0x000fc800078e0a0c */
[----:B------:R-:W-:-:S06]  /*18e0*/  VIADD R37, R12, 0x7fe00000 ;  /* 0x7fe000000c257836 */ /* 0x000fcc0000000000 */
[----:B------:R-:W-:-:S10]  /*18f0*/  DMUL R40, R14, R36 ;  /* 0x000000240e287228 */ /* 0x000fd40000000000 */
[----:B------:R-:W-:-:S13]  /*1900*/  FSETP.GTU.AND P0, PT, |R41|, 1.469367938527859385e-39, PT ;  /* 0x001000002900780b */ /* 0x000fda0003f0c200 */
[----:B------:R-:W-:Y:S05]  /*1910*/  @P0 BRA `(.L_x_19) ;  /* 0x0000000000a80947 */ /* 0x000fea0003800000 */
[----:B------:R-:W-:Y:S01]  /*1920*/  DFMA R30, R14, -R30, R38 ;  /* 0x8000001e0e1e722b */ /* 0x000fe20000000026 */
[----:B------:R-:W-:-:S09]  /*1930*/  MOV R36, RZ ;  /* 0x000000ff00247202 */ /* 0x000fd20000000f00 */
[C---:B------:R-:W-:Y:S02]  /*1940*/  FSETP.NEU.AND P0, PT, R31.reuse, RZ, PT ;  /* 0x000000ff1f00720b */ /* 0x040fe40003f0d000 */
[----:B------:R-:W-:-:S04]  /*1950*/  LOP3.LUT R32, R31, 0x80000000, R33, 0x48, !PT ;  /* 0x800000001f207812 */ /* 0x000fc800078e4821 */
[----:B------:R-:W-:-:S07]  /*1960*/  LOP3.LUT R37, R32, R37, RZ, 0xfc, !PT ;  /* 0x0000002520257212 */ /* 0x000fce00078efcff */
[----:B------:R-:W-:Y:S05]  /*1970*/  @!P0 BRA `(.L_x_19) ;  /* 0x0000000000908947 */ /* 0x000fea0003800000 */
[----:B------:R-:W-:Y:S01]  /*1980*/  IMAD.MOV R31, RZ, RZ, -R12 ;  /* 0x000000ffff1f7224 */ /* 0x000fe200078e0a0c */
[----:B------:R-:W-:Y:S01]  /*1990*/  IADD3 R12, PT, PT, -R12, -0x43300000, RZ ;  /* 0xbcd000000c0c7810 */ /* 0x000fe20007ffe1ff */
[----:B------:R-:W-:-:S06]  /*19a0*/  IMAD.MOV.U32 R30, RZ, RZ, RZ ;  /* 0x000000ffff1e7224 */ /* 0x000fcc00078e00ff */
[----:B------:R-:W-:Y:S02]  /*19b0*/  DFMA R30, R40, -R30, R14 ;  /* 0x8000001e281e722b */ /* 0x000fe4000000000e */
[----:B------:R-:W-:-:S08]  /*19c0*/  DMUL.RP R14, R14, R36 ;  /* 0x000000240e0e7228 */ /* 0x000fd00000008000 */
[----:B------:R-:W-:Y:S02]  /*19d0*/  FSETP.NEU.AND P0, PT, |R31|, R12, PT ;  /* 0x0000000c1f00720b */ /* 0x000fe40003f0d200 */
[----:B------:R-:W-:Y:S02]  /*19e0*/  LOP3.LUT R32, R15, R32, RZ, 0x3c, !PT ;  /* 0x000000200f207212 */ /* 0x000fe400078e3cff */
[----:B------:R-:W-:Y:S02]  /*19f0*/  FSEL R12, R14, R40, !P0 ;  /* 0x000000280e0c7208 */ /* 0x000fe40004000000 */
[----:B------:R-:W-:-:S03]  /*1a00*/  FSEL R13, R32, R41, !P0 ;  /* 0x00000029200d7208 */ /* 0x000fc60004000000 */
[----:B------:R-:W-:Y:S02]  /*1a10*/  IMAD.MOV.U32 R40, RZ, RZ, R12 ;  /* 0x000000ffff287224 */ /* 0x000fe400078e000c */
[----:B------:R-:W-:Y:S01]  /*1a20*/  IMAD.MOV.U32 R41, RZ, RZ, R13 ;  /* 0x000000ffff297224 */ /* 0x000fe200078e000d */
[----:B------:R-:W-:Y:S06]  /*1a30*/  BRA `(.L_x_19) ;  /* 0x0000000000607947 */ /* 0x000fec0003800000 */
.L_x_18:
[----:B------:R-:W-:-:S14]  /*1a40*/  DSETP.NAN.AND P0, PT, R36, R36, PT ;  /* 0x000000242400722a */ /* 0x000fdc0003f08000 */
[----:B------:R-:W-:Y:S05]  /*1a50*/  @P0 BRA `(.L_x_20) ;  /* 0x00000000004c0947 */ /* 0x000fea0003800000 */
[----:B------:R-:W-:-:S14]  /*1a60*/  DSETP.NAN.AND P0, PT, R32, R32, PT ;  /* 0x000000202000722a */ /* 0x000fdc0003f08000 */
[----:B------:R-:W-:Y:S05]  /*1a70*/  @P0 BRA `(.L_x_21) ;  /* 0x0000000000340947 */ /* 0x000fea0003800000 */
[----:B------:R-:W-:Y:S01]  /*1a80*/  ISETP.NE.AND P0, PT, R13, R12, PT ;  /* 0x0000000c0d00720c */ /* 0x000fe20003f05270 */
[----:B------:R-:W-:Y:S01]  /*1a90*/  IMAD.MOV.U32 R41, RZ, RZ, -0x80000 ;  /* 0xfff80000ff297424 */ /* 0x000fe200078e00ff */
[----:B------:R-:W-:-:S11]  /*1aa0*/  MOV R40, 0x0 ;  /* 0x0000000000287802 */ /* 0x000fd60000000f00 */
[----:B------:R-:W-:Y:S05]  /*1ab0*/  @!P0 BRA `(.L_x_19) ;  /* 0x0000000000408947 */ /* 0x000fea0003800000 */
[----:B------:R-:W-:Y:S02]  /*1ac0*/  ISETP.NE.AND P0, PT, R13, 0x7ff00000, PT ;  /* 0x7ff000000d00780c */ /* 0x000fe40003f05270 */
[----:B------:R-:W-:Y:S02]  /*1ad0*/  LOP3.LUT R33, R37, 0x80000000, R33, 0x48, !PT ;  /* 0x8000000025217812 */ /* 0x000fe400078e4821 */
[----:B------:R-:W-:-:S13]  /*1ae0*/  ISETP.EQ.OR P0, PT, R12, RZ, !P0 ;  /* 0x000000ff0c00720c */ /* 0x000fda0004702670 */
[----:B------:R-:W-:Y:S01]  /*1af0*/  @P0 LOP3.LUT R9, R33, 0x7ff00000, RZ, 0xfc, !PT ;  /* 0x7ff0000021090812 */ /* 0x000fe200078efcff */
[----:B------:R-:W-:Y:S02]  /*1b00*/  @!P0 IMAD.MOV.U32 R40, RZ, RZ, RZ ;  /* 0x000000ffff288224 */ /* 0x000fe400078e00ff */
[----:B------:R-:W-:Y:S01]  /*1b10*/  @!P0 IMAD.MOV.U32 R41, RZ, RZ, R33 ;  /* 0x000000ffff298224 */ /* 0x000fe200078e0021 */
[----:B------:R-:W-:Y:S01]  /*1b20*/  @P0 MOV R41, R9 ;  /* 0x0000000900290202 */ /* 0x000fe20000000f00 */
[----:B------:R-:W-:Y:S01]  /*1b30*/  @P0 IMAD.MOV.U32 R40, RZ, RZ, RZ ;  /* 0x000000ffff280224 */ /* 0x000fe200078e00ff */
[----:B------:R-:W-:Y:S06]  /*1b40*/  BRA `(.L_x_19) ;  /* 0x00000000001c7947 */ /* 0x000fec0003800000 */
.L_x_21:
[----:B------:R-:W-:Y:S01]  /*1b50*/  LOP3.LUT R9, R33, 0x80000, RZ, 0xfc, !PT ;  /* 0x0008000021097812 */ /* 0x000fe200078efcff */
[----:B------:R-:W-:-:S04]  /*1b60*/  IMAD.MOV.U32 R40, RZ, RZ, R32 ;  /* 0x000000ffff287224 */ /* 0x000fc800078e0020 */
[----:B------:R-:W-:Y:S01]  /*1b70*/  IMAD.MOV.U32 R41, RZ, RZ, R9 ;  /* 0x000000ffff297224 */ /* 0x000fe200078e0009 */
[----:B------:R-:W-:Y:S06]  /*1b80*/  BRA `(.L_x_19) ;  /* 0x00000000000c7947 */ /* 0x000fec0003800000 */
.L_x_20:
[----:B------:R-:W-:Y:S01]  /*1b90*/  LOP3.LUT R9, R37, 0x80000, RZ, 0xfc, !PT ;  /* 0x0008000025097812 */ /* 0x000fe200078efcff */
[----:B------:R-:W-:-:S04]  /*1ba0*/  IMAD.MOV.U32 R40, RZ, RZ, R36 ;  /* 0x000000ffff287224 */ /* 0x000fc800078e0024 */
[----:B------:R-:W-:-:S07]  /*1bb0*/  IMAD.MOV.U32 R41, RZ, RZ, R9 ;  /* 0x000000ffff297224 */ /* 0x000fce00078e0009 */
.L_x_19:
[----:B------:R-:W-:Y:S05]  /*1bc0*/  BSYNC.RECONVERGENT B2 ;  /* 0x0000000000027941 */ /* 0x000fea0003800200 */
.L_x_17:
[----:B------:R-:W-:Y:S01]  /*1bd0*/  IMAD.MOV.U32 R11, RZ, RZ, 0x0 ;  /* 0x00000000ff0b7424 */ /* 0x000fe200078e00ff */
[----:B------:R-:W-:Y:S01]  /*1be0*/  MOV R12, R40 ;  /* 0x00000028000c7202 */ /* 0x000fe20000000f00 */
[----:B------:R-:W-:Y:S02]  /*1bf0*/  IMAD.MOV.U32 R13, RZ, RZ, R41 ;  /* 0x000000ffff0d7224 */ /* 0x000fe400078e0029 */
[----:B------:R-:W-:Y:S05]  /*1c00*/  RET.REL.NODEC R10 `(_Z5caluvPdS_S_S_S_S_S_iiiddddd) ;  /* 0xffffffe00afc7950 */ /* 0x000fea0003c3ffff */
        .type           $_Z5caluvPdS_S_S_S_S_S_iiiddddd$__internal_accurate_pow,@function
        .size           $_Z5caluvPdS_S_S_S_S_S_iiiddddd$__internal_accurate_pow,(.L_x_63 - $_Z5caluvPdS_S_S_S_S_S_iiiddddd$__internal_accurate_pow)
$_Z5caluvPdS_S_S_S_S_S_iiiddddd$__internal_accurate_pow:
[----:B------:R-:W-:Y:S01]  /*1c10*/  ISETP.GT.U32.AND P0, PT, R9, 0xfffff, PT ;  /* 0x000fffff0900780c */ /* 0x000fe20003f04070 */
[----:B------:R-:W-:Y:S01]  /*1c20*/  IMAD.MOV.U32 R10, RZ, RZ, R12 ;  /* 0x000000ffff0a7224 */ /* 0x000fe200078e000c */
[----:B------:R-:W-:Y:S01]  /*1c30*/  UMOV UR10, 0x7d2cafe2 ;  /* 0x7d2cafe2000a7882 */ /* 0x000fe20000000000 */
[----:B------:R-:W-:Y:S01]  /*1c40*/  IMAD.MOV.U32 R11, RZ, RZ, R9 ;  /* 0x000000ffff0b7224 */ /* 0x000fe200078e0009 */
[----:B------:R-:W-:Y:S01]  /*1c50*/  UMOV UR11, 0x3eb0f5ff ;  /* 0x3eb0f5ff000b7882 */ /* 0x000fe20000000000 */
[----:B------:R-:W-:Y:S01]  /*1c60*/  IMAD.MOV.U32 R14, RZ, RZ, RZ ;  /* 0x000000ffff0e7224 */ /* 0x000fe200078e00ff */
[----:B------:R-:W-:Y:S01]  /*1c70*/  UMOV UR12, 0x3b39803f ;  /* 0x3b39803f000c7882 */ /* 0x000fe20000000000 */
[----:B------:R-:W-:-:S06]  /*1c80*/  UMOV UR13, 0x3c7abc9e ;  /* 0x3c7abc9e000d7882 */ /* 0x000fcc0000000000 */
[----:B------:R-:W-:Y:S01]  /*1c90*/  @!P0 DMUL R44, R10, 1.80143985094819840000e+16 ;  /* 0x435000000a2c8828 */ /* 0x000fe20000000000 */
[----:B------:R-:W-:Y:S02]  /*1ca0*/  MOV R10, R9 ;  /* 0x00000009000a7202 */ /* 0x000fe40000000f00 */
[----:B------:R-:W-:-:S07]  /*1cb0*/  SHF.R.U32.HI R9, RZ, 0x14, R9 ;  /* 0x00000014ff097819 */ /* 0x000fce0000011609 */
[----:B------:R-:W-:Y:S01]  /*1cc0*/  @!P0 IMAD.MOV.U32 R10, RZ, RZ, R45 ;  /* 0x000000ffff0a8224 */ /* 0x000fe200078e002d */
[----:B------:R-:W-:-:S04]  /*1cd0*/  @!P0 LEA.HI R9, R45, 0xffffffca, RZ, 0xc ;  /* 0xffffffca2d098811 */ /* 0x000fc800078f60ff */
[----:B------:R-:W-:-:S04]  /*1ce0*/  LOP3.LUT R10, R10, 0x800fffff, RZ, 0xc0, !PT ;  /* 0x800fffff0a0a7812 */ /* 0x000fc800078ec0ff */
[----:B------:R-:W-:Y:S01]  /*1cf0*/  LOP3.LUT R11, R10, 0x3ff00000, RZ, 0xfc, !PT ;  /* 0x3ff000000a0b7812 */ /* 0x000fe200078efcff */
[----:B------:R-:W-:Y:S02]  /*1d00*/  IMAD.MOV.U32 R10, RZ, RZ, R12 ;  /* 0x000000ffff0a7224 */ /* 0x000fe400078e000c */
[----:B------:R-:W-:Y:S01]  /*1d10*/  @!P0 IMAD.MOV.U32 R10, RZ, RZ, R44 ;  /* 0x000000ffff0a8224 */ /* 0x000fe200078e002c */
[----:B------:R-:W-:-:S13]  /*1d20*/  ISETP.GE.U32.AND P1, PT, R11, 0x3ff6a09f, PT ;  /* 0x3ff6a09f0b00780c */ /* 0x000fda0003f26070 */
[----:B------:R-:W-:-:S05]  /*1d30*/  @P1 VIADD R13, R11, 0xfff00000 ;  /* 0xfff000000b0d1836 */ /* 0x000fca0000000000 */
[----:B------:R-:W-:-:S06]  /*1d40*/  @P1 MOV R11, R13 ;  /* 0x0000000d000b1202 */ /* 0x000fcc0000000f00 */
[C---:B------:R-:W-:Y:S02]  /*1d50*/  DADD R30, R10.reuse, 1 ;  /* 0x3ff000000a1e7429 */ /* 0x040fe40000000000 */
[----:B------:R-:W-:-:S04]  /*1d60*/  DADD R10, R10, -1 ;  /* 0xbff000000a0a7429 */ /* 0x000fc80000000000 */
[----:B------:R-:W0:Y:S02]  /*1d70*/  MUFU.RCP64H R15, R31 ;  /* 0x0000001f000f7308 */ /* 0x000e240000001800 */
[----:B0-----:R-:W-:-:S08]  /*1d80*/  DFMA R12, -R30, R14, 1 ;  /* 0x3ff000001e0c742b */ /* 0x001fd0000000010e */
[----:B------:R-:W-:-:S08]  /*1d90*/  DFMA R12, R12, R12, R12 ;  /* 0x0000000c0c0c722b */ /* 0x000fd0000000000c */
[----:B------:R-:W-:Y:S01]  /*1da0*/  DFMA R14, R14, R12, R14 ;  /* 0x0000000c0e0e722b */ /* 0x000fe2000000000e */
[----:B------:R-:W-:Y:S02]  /*1db0*/  IMAD.MOV.U32 R12, RZ, RZ, 0x41ad3b5a ;  /* 0x41ad3b5aff0c7424 */ /* 0x000fe400078e00ff */
[----:B------:R-:W-:-:S05]  /*1dc0*/  IMAD.MOV.U32 R13, RZ, RZ, 0x3ed0f5d2 ;  /* 0x3ed0f5d2ff0d7424 */ /* 0x000fca00078e00ff */
[----:B------:R-:W-:-:S08]  /*1dd0*/  DMUL R42, R10, R14 ;  /* 0x0000000e0a2a7228 */ /* 0x000fd00000000000 */
[----:B------:R-:W-:-:S08]  /*1de0*/  DFMA R42, R10, R14, R42 ;  /* 0x0000000e0a2a722b */ /* 0x000fd0000000002a */
[----:B------:R-:W-:-:S08]  /*1df0*/  DMUL R36, R42, R42 ;  /* 0x0000002a2a247228 */ /* 0x000fd00000000000 */
[----:B------:R-:W-:Y:S01]  /*1e00*/  DFMA R12, R36, UR10, R12 ;  /* 0x0000000a240c7c2b */ /* 0x000fe2000800000c */
[----:B------:R-:W-:Y:S01]  /*1e10*/  UMOV UR10, 0x75488a3f ;  /* 0x75488a3f000a7882 */ /* 0x000fe20000000000 */
[----:B------:R-:W-:-:S06]  /*1e20*/  UMOV UR11, 0x3ef3b20a ;  /* 0x3ef3b20a000b7882 */ /* 0x000fcc0000000000 */
[----:B------:R-:W-:Y:S01]  /*1e30*/  DFMA R32, R36, R12, UR10 ;  /* 0x0000000a24207e2b */ /* 0x000fe2000800000c */
[----:B------:R-:W-:Y:S01]  /*1e40*/  UMOV UR10, 0xe4faecd5 ;  /* 0xe4faecd5000a7882 */ /* 0x000fe20000000000 */
[----:B------:R-:W-:Y:S01]  /*1e50*/  UMOV UR11, 0x3f1745cd ;  /* 0x3f1745cd000b7882 */ /* 0x000fe20000000000 */
[----:B------:R-:W-:-:S05]  /*1e60*/  DADD R12, R10, -R42 ;  /* 0x000000000a0c7229 */ /* 0x000fca000000082a */
[----:B------:R-:W-:Y:S01]  /*1e70*/  DFMA R32, R36, R32, UR10 ;  /* 0x0000000a24207e2b */ /* 0x000fe20008000020 */
[----:B------:R-:W-:Y:S01]  /*1e80*/  UMOV UR10, 0x258a578b ;  /* 0x258a578b000a7882 */ /* 0x000fe20000000000 */
[----:B------:R-:W-:Y:S01]  /*1e90*/  UMOV UR11, 0x3f3c71c7 ;  /* 0x3f3c71c7000b7882 */ /* 0x000fe20000000000 */
[----:B------:R-:W-:-:S05]  /*1ea0*/  DADD R12, R12, R12 ;  /* 0x000000000c0c7229 */ /* 0x000fca000000000c */
[----:B------:R-:W-:Y:S01]  /*1eb0*/  DFMA R32, R36, R32, UR10 ;  /* 0x0000000a24207e2b */ /* 0x000fe20008000020 */
[----:B------:R-:W-:Y:S01]  /*1ec0*/  UMOV UR10, 0x9242b910 ;  /* 0x9242b910000a7882 */ /* 0x000fe20000000000 */
[----:B------:R-:W-:Y:S01]  /*1ed0*/  UMOV UR11, 0x3f624924 ;  /* 0x3f624924000b7882 */ /* 0x000fe20000000000 */
[----:B------:R-:W-:-:S05]  /*1ee0*/  DFMA R12, R10, -R42, R12 ;  /* 0x8000002a0a0c722b */ /* 0x000fca000000000c */
[----:B------:R-:W-:Y:S01]  /*1ef0*/  DFMA R32, R36, R32, UR10 ;  /* 0x0000000a24207e2b */ /* 0x000fe20008000020 */
[----:B------:R-:W-:Y:S01]  /*1f00*/  UMOV UR10, 0x99999dfb ;  /* 0x99999dfb000a7882 */ /* 0x000fe20000000000 */
[----:B------:R-:W-:Y:S01]  /*1f10*/  UMOV UR11, 0x3f899999 ;  /* 0x3f899999000b7882 */ /* 0x000fe20000000000 */
[----:B------:R-:W-:Y:S02]  /*1f20*/  DMUL R12, R14, R12 ;  /* 0x0000000c0e0c7228 */ /* 0x000fe40000000000 */
[----:B------:R-:W-:-:S03]  /*1f30*/  DMUL R14, R42, R42 ;  /* 0x0000002a2a0e7228 */ /* 0x000fc60000000000 */
[----:B------:R-:W-:Y:S01]  /*1f40*/  DFMA R32, R36, R32, UR10 ;  /* 0x0000000a24207e2b */ /* 0x000fe20008000020 */
[----:B------:R-:W-:Y:S01]  /*1f50*/  UMOV UR10, 0x55555555 ;  /* 0x55555555000a7882 */ /* 0x000fe20000000000 */
[----:B------:R-:W-:-:S03]  /*1f60*/  UMOV UR11, 0x3fb55555 ;  /* 0x3fb55555000b7882 */ /* 0x000fc60000000000 */
[----:B------:R-:W-:-:S03]  /*1f70*/  DMUL R38, R42, R14 ;  /* 0x0000000e2a267228 */ /* 0x000fc60000000000 */
[----:B------:R-:W-:-:S08]  /*1f80*/  DFMA R10, R36, R32, UR10 ;  /* 0x0000000a240a7e2b */ /* 0x000fd00008000020 */
[----:B------:R-:W-:Y:S01]  /*1f90*/  DADD R30, -R10, UR10 ;  /* 0x0000000a0a1e7e29 */ /* 0x000fe20008000100 */
[----:B------:R-:W-:Y:S01]  /*1fa0*/  UMOV UR10, 0xb9e7b0 ;  /* 0x00b9e7b0000a7882 */ /* 0x000fe20000000000 */
[----:B------:R-:W-:-:S06]  /*1fb0*/  UMOV UR11, 0x3c46a4cb ;  /* 0x3c46a4cb000b7882 */ /* 0x000fcc0000000000 */
[----:B------:R-:W-:Y:S02]  /*1fc0*/  DFMA R30, R36, R32, R30 ;  /* 0x00000020241e722b */ /* 0x000fe4000000001e */
[----:B------:R-:W-:Y:S01]  /*1fd0*/  DFMA R32, R42, R42, -R14 ;  /* 0x0000002a2a20722b */ /* 0x000fe2000000080e */
[----:B------:R-:W-:Y:S01]  /*1fe0*/  VIADD R37, R13, 0x100000 ;  /* 0x001000000d257836 */ /* 0x000fe20000000000 */
[----:B------:R-:W-:-:S06]  /*1ff0*/  MOV R36, R12 ;  /* 0x0000000c00247202 */ /* 0x000fcc0000000f00 */
[----:B------:R-:W-:Y:S02]  /*2000*/  DFMA R32, R42, R36, R32 ;  /* 0x000000242a20722b */ /* 0x000fe40000000020 */
[----:B------:R-:W-:Y:S01]  /*2010*/  DADD R36, R30, -UR10 ;  /* 0x8000000a1e247e29 */ /* 0x000fe20008000000 */
[----:B------:R-:W-:Y:S01]  /*2020*/  UMOV UR10, 0x80000000 ;  /* 0x80000000000a7882 */ /* 0x000fe20000000000 */
[----:B------:R-:W-:Y:S01]  /*2030*/  DFMA R30, R42, R14, -R38 ;  /* 0x0000000e2a1e722b */ /* 0x000fe20000000826 */
[----:B------:R-:W-:-:S07]  /*2040*/  UMOV UR11, 0x43300000 ;  /* 0x43300000000b7882 */ /* 0x000fce0000000000 */
[----:B------:R-:W-:Y:S02]  /*2050*/  DFMA R30, R12, R14, R30 ;  /* 0x0000000e0c1e722b */ /* 0x000fe4000000001e */
[----:B------:R-:W-:-:S06]  /*2060*/  DADD R14, R10, R36 ;  /* 0x000000000a0e7229 */ /* 0x000fcc0000000024 */
[----:B------:R-:W-:Y:S02]  /*2070*/  DFMA R30, R42, R32, R30 ;  /* 0x000000202a1e722b */ /* 0x000fe4000000001e */
[----:B------:R-:W-:Y:S02]  /*2080*/  DADD R32, R10, -R14 ;  /* 0x000000000a207229 */ /* 0x000fe4000000080e */
[----:B------:R-:W-:-:S06]  /*2090*/  DMUL R10, R14, R38 ;  /* 0x000000260e0a7228 */ /* 0x000fcc0000000000 */
[----:B------:R-:W-:Y:S02]  /*20a0*/  DADD R36, R36, R32 ;  /* 0x0000000024247229 */ /* 0x000fe40000000020 */
[----:B------:R-:W-:-:S08]  /*20b0*/  DFMA R32, R14, R38, -R10 ;  /* 0x000000260e20722b */ /* 0x000fd0000000080a */
[----:B------:R-:W-:-:S08]  /*20c0*/  DFMA R30, R14, R30, R32 ;  /* 0x0000001e0e1e722b */ /* 0x000fd00000000020 */
[----:B------:R-:W-:-:S08]  /*20d0*/  DFMA R36, R36, R38, R30 ;  /* 0x000000262424722b */ /* 0x000fd0000000001e */
[----:B------:R-:W-:-:S08]  /*20e0*/  DADD R30, R10, R36 ;  /* 0x000000000a1e7229 */ /* 0x000fd00000000024 */
[--C-:B------:R-:W-:Y:S02]  /*20f0*/  DADD R14, R42, R30.reuse ;  /* 0x000000002a0e7229 */ /* 0x100fe4000000001e */
[----:B------:R-:W-:-:S06]  /*2100*/  DADD R10, R10, -R30 ;  /* 0x000000000a0a7229 */ /* 0x000fcc000000081e */
[----:B------:R-:W-:Y:S02]  /*2110*/  DADD R42, R42, -R14 ;  /* 0x000000002a2a7229 */ /* 0x000fe4000000080e */
[----:B------:R-:W-:-:S06]  /*2120*/  DADD R10, R36, R10 ;  /* 0x00000000240a7229 */ /* 0x000fcc000000000a */
[----:B------:R-:W-:Y:S01]  /*2130*/  DADD R42, R30, R42 ;  /* 0x000000001e2a7229 */ /* 0x000fe2000000002a */
[C---:B------:R-:W-:Y:S02]  /*2140*/  VIADD R30, R9.reuse, 0xfffffc01 ;  /* 0xfffffc01091e7836 */ /* 0x040fe40000000000 */
[----:B------:R-:W-:-:S05]  /*2150*/  @P1 VIADD R30, R9, 0xfffffc02 ;  /* 0xfffffc02091e1836 */ /* 0x000fca0000000000 */
[----:B------:R-:W-:-:S08]  /*2160*/  DADD R10, R10, R42 ;  /* 0x000000000a0a7229 */ /* 0x000fd0000000002a */
[----:B------:R-:W-:Y:S01]  /*2170*/  DADD R32, R12, R10 ;  /* 0x000000000c207229 */ /* 0x000fe2000000000a */
[----:B------:R-:W-:Y:S01]  /*2180*/  LOP3.LUT R12, R30, 0x80000000, RZ, 0x3c, !PT ;  /* 0x800000001e0c7812 */ /* 0x000fe200078e3cff */
[----:B------:R-:W-:-:S06]  /*2190*/  IMAD.MOV.U32 R13, RZ, RZ, 0x43300000 ;  /* 0x43300000ff0d7424 */ /* 0x000fcc00078e00ff */
[----:B------:R-:W-:Y:S02]  /*21a0*/  DADD R30, R14, R32 ;  /* 0x000000000e1e7229 */ /* 0x000fe40000000020 */
[----:B------:R-:W-:Y:S01]  /*21b0*/  DADD R12, R12, -UR10 ;  /* 0x8000000a0c0c7e29 */ /* 0x000fe20008000000 */
[----:B------:R-:W-:Y:S01]  /*21c0*/  UMOV UR10, 0xfefa39ef ;  /* 0xfefa39ef000a7882 */ /* 0x000fe20000000000 */
[----:B------:R-:W-:-:S04]  /*21d0*/  UMOV UR11, 0x3fe62e42 ;  /* 0x3fe62e42000b7882 */ /* 0x000fc80000000000 */
[--C-:B------:R-:W-:Y:S02]  /*21e0*/  DADD R36, R14, -R30.reuse ;  /* 0x000000000e247229 */ /* 0x100fe4000000081e */
[----:B------:R-:W-:-:S06]  /*21f0*/  DFMA R10, R12, UR10, R30 ;  /* 0x0000000a0c0a7c2b */ /* 0x000fcc000800001e */
[----:B------:R-:W-:Y:S02]  /*2200*/  DADD R36, R32, R36 ;  /* 0x0000000020247229 */ /* 0x000fe40000000024 */
[----:B------:R-:W-:-:S08]  /*2210*/  DFMA R14, R12, -UR10, R10 ;  /* 0x8000000a0c0e7c2b */ /* 0x000fd0000800000a */
[----:B------:R-:W-:-:S08]  /*2220*/  DADD R14, -R30, R14 ;  /* 0x000000001e0e7229 */ /* 0x000fd0000000010e */
[----:B------:R-:W-:-:S08]  /*2230*/  DADD R14, R36, -R14 ;  /* 0x00000000240e7229 */ /* 0x000fd0000000080e */
[----:B------:R-:W-:-:S08]  /*2240*/  DFMA R14, R12, UR12, R14 ;  /* 0x0000000c0c0e7c2b */ /* 0x000fd0000800000e */
[----:B------:R-:W-:-:S08]  /*2250*/  DADD R12, R10, R14 ;  /* 0x000000000a0c7229 */ /* 0x000fd0000000000e */
[----:B------:R-:W-:Y:S02]  /*2260*/  DADD R10, R10, -R12 ;  /* 0x000000000a0a7229 */ /* 0x000fe4000000080c */
[----:B------:R-:W-:-:S06]  /*2270*/  DMUL R30, R12, 2 ;  /* 0x400000000c1e7828 */ /* 0x000fcc0000000000 */
[----:B------:R-:W-:Y:S02]  /*2280*/  DADD R10, R14, R10 ;  /* 0x000000000e0a7229 */ /* 0x000fe4000000000a */
[----:B------:R-:W-:-:S08]  /*2290*/  DFMA R32, R12, 2, -R30 ;  /* 0x400000000c20782b */ /* 0x000fd0000000081e */
[----:B------:R-:W-:Y:S01]  /*22a0*/  DFMA R32, R10, 2, R32 ;  /* 0x400000000a20782b */ /* 0x000fe20000000020 */
[----:B------:R-:W-:Y:S01]  /*22b0*/  IMAD.MOV.U32 R10, RZ, RZ, 0x652b82fe ;  /* 0x652b82feff0a7424 */ /* 0x000fe200078e00ff */
[----:B------:R-:W-:-:S06]  /*22c0*/  MOV R11, 0x3ff71547 ;  /* 0x3ff71547000b7802 */ /* 0x000fcc0000000f00 */
[----:B------:R-:W-:-:S08]  /*22d0*/  DADD R12, R30, R32 ;  /* 0x000000001e0c7229 */ /* 0x000fd00000000020 */
[----:B------:R-:W-:Y:S02]  /*22e0*/  DFMA R10, R12, R10, 6.75539944105574400000e+15 ;  /* 0x433800000c0a742b */ /* 0x000fe4000000000a */
[----:B------:R-:W-:Y:S01]  /*22f0*/  FSETP.GEU.AND P0, PT, |R13|, 4.1917929649353027344, PT ;  /* 0x4086232b0d00780b */ /* 0x000fe20003f0e200 */
[----:B------:R-:W-:-:S05]  /*2300*/  DADD R30, R30, -R12 ;  /* 0x000000001e1e7229 */ /* 0x000fca000000080c */
[----:B------:R-:W-:-:S03]  /*2310*/  DADD R14, R10, -6.75539944105574400000e+15 ;  /* 0xc33800000a0e7429 */ /* 0x000fc60000000000 */
[----:B------:R-:W-:-:S05]  /*2320*/  DADD R32, R32, R30 ;  /* 0x0000000020207229 */ /* 0x000fca000000001e */
[----:B------:R-:W-:Y:S01]  /*2330*/  DFMA R36, R14, -UR10, R12 ;  /* 0x8000000a0e247c2b */ /* 0x000fe2000800000c */
[----:B------:R-:W-:Y:S01]  /*2340*/  UMOV UR10, 0x3b39803f ;  /* 0x3b39803f000a7882 */ /* 0x000fe20000000000 */
[----:B------:R-:W-:-:S06]  /*2350*/  UMOV UR11, 0x3c7abc9e ;  /* 0x3c7abc9e000b7882 */ /* 0x000fcc0000000000 */
[----:B------:R-:W-:Y:S01]  /*2360*/  DFMA R14, R14, -UR10, R36 ;  /* 0x8000000a0e0e7c2b */ /* 0x000fe20008000024 */
[----:B------:R-:W-:Y:S01]  /*2370*/  UMOV UR10, 0x69ce2bdf ;  /* 0x69ce2bdf000a7882 */ /* 0x000fe20000000000 */
[----:B------:R-:W-:Y:S01]  /*2380*/  IMAD.MOV.U32 R36, RZ, RZ, -0x35dec16 ;  /* 0xfca213eaff247424 */ /* 0x000fe200078e00ff */
[----:B------:R-:W-:Y:S01]  /*2390*/  UMOV UR11, 0x3e5ade15 ;  /* 0x3e5ade15000b7882 */ /* 0x000fe20000000000 */
[----:B------:R-:W-:-:S06]  /*23a0*/  IMAD.MOV.U32 R37, RZ, RZ, 0x3e928af3 ;  /* 0x3e928af3ff257424 */ /* 0x000fcc00078e00ff */
[----:B------:R-:W-:Y:S01]  /*23b0*/  DFMA R36, R14, UR10, R36 ;  /* 0x0000000a0e247c2b */ /* 0x000fe20008000024 */
[----:B------:R-:W-:Y:S01]  /*23c0*/  UMOV UR10, 0x62401315 ;  /* 0x62401315000a7882 */ /* 0x000fe20000000000 */
[----:B------:R-:W-:-:S06]  /*23d0*/  UMOV UR11, 0x3ec71dee ;  /* 0x3ec71dee000b7882 */ /* 0x000fcc0000000000 */
[----:B------:R-:W-:Y:S01]  /*23e0*/  DFMA R36, R14, R36, UR10 ;  /* 0x0000000a0e247e2b */ /* 0x000fe20008000024 */
        /* <DEDUP_REMOVED lines=20> */
[----:B------:R-:W-:-:S08]  /*2530*/  DFMA R36, R14, R36, UR10 ;  /* 0x0000000a0e247e2b */ /* 0x000fd00008000024 */
[----:B------:R-:W-:-:S08]  /*2540*/  DFMA R36, R14, R36, 1 ;  /* 0x3ff000000e24742b */ /* 0x000fd00000000024 */
[----:B------:R-:W-:-:S10]  /*2550*/  DFMA R14, R14, R36, 1 ;  /* 0x3ff000000e0e742b */ /* 0x000fd40000000024 */
[----:B------:R-:W-:Y:S02]  /*2560*/  IMAD R31, R10, 0x100000, R15 ;  /* 0x001000000a1f7824 */ /* 0x000fe400078e020f */
[----:B------:R-:W-:Y:S01]  /*2570*/  IMAD.MOV.U32 R30, RZ, RZ, R14 ;  /* 0x000000ffff1e7224 */ /* 0x000fe200078e000e */
[----:B------:R-:W-:Y:S06]  /*2580*/  @!P0 BRA `(.L_x_22) ;  /* 0x0000000000348947 */ /* 0x000fec0003800000 */
[----:B------:R-:W-:Y:S01]  /*2590*/  FSETP.GEU.AND P1, PT, |R13|, 4.2275390625, PT ;  /* 0x408748000d00780b */ /* 0x000fe20003f2e200 */
[C---:B------:R-:W-:Y:S02]  /*25a0*/  DADD R30, R12.reuse, +INF ;  /* 0x7ff000000c1e7429 */ /* 0x040fe40000000000 */
[----:B------:R-:W-:-:S08]  /*25b0*/  DSETP.GEU.AND P0, PT, R12, RZ, PT ;  /* 0x000000ff0c00722a */ /* 0x000fd00003f0e000 */
[----:B------:R-:W-:Y:S02]  /*25c0*/  FSEL R30, R30, RZ, P0 ;  /* 0x000000ff1e1e7208 */ /* 0x000fe40000000000 */
[----:B------:R-:W-:Y:S01]  /*25d0*/  FSEL R31, R31, RZ, P0 ;  /* 0x000000ff1f1f7208 */ /* 0x000fe20000000000 */
[----:B------:R-:W-:Y:S06]  /*25e0*/  @P1 BRA `(.L_x_22) ;  /* 0x00000000001c1947 */ /* 0x000fec0003800000 */
[----:B------:R-:W-:Y:S01]  /*25f0*/  LEA.HI R9, R10, R10, RZ, 0x1 ;  /* 0x0000000a0a097211 */ /* 0x000fe200078f08ff */
[----:B------:R-:W-:-:S03]  /*2600*/  IMAD.MOV.U32 R30, RZ, RZ, RZ ;  /* 0x000000ffff1e7224 */ /* 0x000fc600078e00ff */
[----:B------:R-:W-:-:S04]  /*2610*/  SHF.R.S32.HI R9, RZ, 0x1, R9 ;  /* 0x00000001ff097819 */ /* 0x000fc80000011409 */
[----:B------:R-:W-:Y:S01]  /*2620*/  IADD3 R10, PT, PT, R10, -R9, RZ ;  /* 0x800000090a0a7210 */ /* 0x000fe20007ffe0ff */
[----:B------:R-:W-:-:S03]  /*2630*/  IMAD R15, R9, 0x100000, R15 ;  /* 0x00100000090f7824 */ /* 0x000fc600078e020f */
[----:B------:R-:W-:-:S06]  /*2640*/  LEA R31, R10, 0x3ff00000, 0x14 ;  /* 0x3ff000000a1f7811 */ /* 0x000fcc00078ea0ff */
[----:B------:R-:W-:-:S11]  /*2650*/  DMUL R30, R14, R30 ;  /* 0x0000001e0e1e7228 */ /* 0x000fd60000000000 */
.L_x_22:
[----:B------:R-:W-:Y:S01]  /*2660*/  DFMA R32, R32, R30, R30 ;  /* 0x0000001e2020722b */ /* 0x000fe2000000001e */
[----:B------:R-:W-:Y:S01]  /*2670*/  IMAD.MOV.U32 R41, RZ, RZ, 0x0 ;  /* 0x00000000ff297424 */ /* 0x000fe200078e00ff */
[----:B------:R-:W-:-:S08]  /*2680*/  DSETP.NEU.AND P0, PT, |R30|, +INF , PT ;  /* 0x7ff000001e00742a */ /* 0x000fd00003f0d200 */
[----:B------:R-:W-:Y:S02]  /*2690*/  FSEL R10, R30, R32, !P0 ;  /* 0x000000201e0a7208 */ /* 0x000fe40004000000 */
[----:B------:R-:W-:Y:S01]  /*26a0*/  FSEL R11, R31, R33, !P0 ;  /* 0x000000211f0b7208 */ /* 0x000fe20004000000 */
[----:B------:R-:W-:Y:S06]  /*26b0*/  RET.REL.NODEC R40 `(_Z5caluvPdS_S_S_S_S_S_iiiddddd) ;  /* 0xffffffd828507950 */ /* 0x000fec0003c3ffff */
.L_x_23:
[----:B------:R-:W-:-:S00]  /*26c0*/  BRA `(.L_x_23) ;  /* 0xfffffffc00fc7947 */ /* 0x000fc0000383ffff */
[----:B------:R-:W-:-:S00]  /*26d0*/  NOP ;  /* 0x0000000000007918 */ /* 0x000fc00000000000 */
        /* <DEDUP_REMOVED lines=10> */
.L_x_63:


//--------------------- .text._Z4calpPdS_S_S_S_S_S_iiiddddd --------------------------
	.section	.text._Z4calpPdS_S_S_S_S_S_iiiddddd,"ax",@progbits
	.align	128
        .global         _Z4calpPdS_S_S_S_S_S_iiiddddd
        .type           _Z4calpPdS_S_S_S_S_S_iiiddddd,@function
        .size           _Z4calpPdS_S_S_S_S_S_iiiddddd,(.L_x_65 - _Z4calpPdS_S_S_S_S_S_iiiddddd)
        .other          _Z4calpPdS_S_S_S_S_S_iiiddddd,@"STO_CUDA_ENTRY STV_DEFAULT"
_Z4calpPdS_S_S_S_S_S_iiiddddd:
.text._Z4calpPdS_S_S_S_S_S_iiiddddd:
[----:B------:R-:W-:Y:S01]  /*0000*/  LDC R1, c[0x0][0x37c] ;  /* 0x0000df00ff017b82 */ /* 0x000fe20000000800 */
[----:B------:R-:W0:Y:S07]  /*0010*/  S2R R2, SR_TID.X ;  /* 0x0000000000027919 */ /* 0x000e2e0000002100 */
[----:B------:R-:W1:Y:S01]  /*0020*/  S2UR UR5, SR_CTAID.X ;  /* 0x00000000000579c3 */ /* 0x000e620000002500 */
[----:B------:R-:W2:Y:S07]  /*0030*/  LDCU.64 UR6, c[0x0][0x358] ;  /* 0x00006b00ff0677ac */ /* 0x000eae0008000a00 */
[----:B------:R-:W0:Y:S08]  /*0040*/  LDC R0, c[0x0][0x3bc] ;  /* 0x0000ef00ff007b82 */ /* 0x000e300000000800 */
[----:B------:R-:W3:Y:S01]  /*0050*/  LDC.64 R4, c[0x0][0x390] ;  /* 0x0000e400ff047b82 */ /* 0x000ee20000000a00 */
[----:B-1----:R-:W-:-:S07]  /*0060*/  UIADD3 UR4, UPT, UPT, UR5, -0x1, URZ ;  /* 0xffffffff05047890 */ /* 0x002fce000fffe0ff */
[----:B------:R-:W1:Y:S01]  /*0070*/  LDC.64 R6, c[0x0][0x3b0] ;  /* 0x0000ec00ff067b82 */ /* 0x000e620000000a00 */
[----:B0-----:R-:W-:-:S03]  /*0080*/  IMAD R3, R0, UR4, R2 ;  /* 0x0000000400037c24 */ /* 0x001fc6000f8e0202 */
[----:B------:R-:W0:Y:S01]  /*0090*/  LDCU UR4, c[0x0][0x3b8] ;  /* 0x00007700ff0477ac */ /* 0x000e220008000800 */
[----:B------:R-:W-:-:S04]  /*00a0*/  IMAD.IADD R28, R3, 0x1, R0 ;  /* 0x00000001031c7824 */ /* 0x000fc800078e0200 */
[----:B---3--:R-:W-:-:S05]  /*00b0*/  IMAD.WIDE R4, R28, 0x8, R4 ;  /* 0x000000081c047825 */ /* 0x008fca00078e0204 */
[----:B--2---:R-:W2:Y:S01]  /*00c0*/  LDG.E.64 R8, desc[UR6][R4.64] ;  /* 0x0000000604087981 */ /* 0x004ea2000c1e1b00 */
[----:B------:R-:W-:Y:S01]  /*00d0*/  VIADD R0, R0, 0xffffffff ;  /* 0xffffffff00007836 */ /* 0x000fe20000000000 */
[----:B------:R-:W-:Y:S01]  /*00e0*/  BSSY.RECONVERGENT B0, `(.L_x_24) ;  /* 0x000005d000007945 */ /* 0x000fe20003800200 */
[----:B-1----:R-:W-:-:S03]  /*00f0*/  IMAD.WIDE R6, R28, 0x8, R6 ;  /* 0x000000081c067825 */ /* 0x002fc600078e0206 */
[----:B------:R-:W-:Y:S01]  /*0100*/  ISETP.NE.AND P0, PT, R0, UR5, PT ;  /* 0x0000000500007c0c */ /* 0x000fe2000bf05270 */
[----:B0-----:R-:W-:-:S03]  /*0110*/  UIADD3 UR4, UPT, UPT, UR4, -0x1, URZ ;  /* 0xffffffff04047890 */ /* 0x001fc6000fffe0ff */
[----:B------:R-:W-:-:S04]  /*0120*/  ISETP.EQ.OR P0, PT, RZ, UR5, !P0 ;  /* 0x00000005ff007c0c */ /* 0x000fc8000c702670 */
[----:B------:R-:W-:-:S04]  /*0130*/  ISETP.EQ.OR P0, PT, R2, RZ, P0 ;  /* 0x000000ff0200720c */ /* 0x000fc80000702670 */
[----:B------:R-:W-:Y:S01]  /*0140*/  ISETP.EQ.OR P0, PT, R2, UR4, P0 ;  /* 0x0000000402007c0c */ /* 0x000fe20008702670 */
[----:B--2---:R0:W-:Y:S01]  /*0150*/  STG.E.64 desc[UR6][R6.64], R8 ;  /* 0x0000000806007986 */ /* 0x0041e2000c101b06 */
[----:B------:R-:W-:Y:S11]  /*0160*/  BAR.SYNC.DEFER_BLOCKING 0x0 ;  /* 0x0000000000007b1d */ /* 0x000ff60000010000 */
[----:B------:R-:W-:Y:S05]  /*0170*/  @P0 BRA `(.L_x_25) ;  /* 0x00000004004c0947 */ /* 0x000fea0003800000 */
[----:B------:R-:W1:Y:S01]  /*0180*/  LDCU.64 UR8, c[0x0][0x3d0] ;  /* 0x00007a00ff0877ac */ /* 0x000e620008000a00 */
[----:B------:R-:W-:Y:S01]  /*0190*/  MOV R0, 0x1d0 ;  /* 0x000001d000007802 */ /* 0x000fe20000000f00 */
[----:B-1----:R-:W-:-:S10]  /*01a0*/  DADD R14, -RZ, |UR8| ;  /* 0x40000008ff0e7e29 */ /* 0x002fd40008000100 */
[----:B------:R-:W-:-:S07]  /*01b0*/  IMAD.MOV.U32 R29, RZ, RZ, R15 ;  /* 0x000000ffff1d7224 */ /* 0x000fce00078e000f */
[----:B0-----:R-:W-:Y:S05]  /*01c0*/  CALL.REL.NOINC `($_Z4calpPdS_S_S_S_S_S_iiiddddd$__internal_accurate_pow) ;  /* 0x0000000c00147944 */ /* 0x001fea0003c00000 */
[----:B------:R-:W2:Y:S01]  /*01d0*/  LDG.E.64 R14, desc[UR6][R6.64+0x8] ;  /* 0x00000806060e7981 */ /* 0x000ea2000c1e1b00 */
[----:B------:R-:W0:Y:S01]  /*01e0*/  LDC.64 R10, c[0x0][0x3d0] ;  /* 0x0000f400ff0a7b82 */ /* 0x000e220000000a00 */
[----:B------:R-:W1:Y:S02]  /*01f0*/  LDCU.64 UR8, c[0x0][0x3c8] ;  /* 0x00007900ff0877ac */ /* 0x000e640008000a00 */
[----:B------:R-:W2:Y:S01]  /*0200*/  LDG.E.64 R16, desc[UR6][R6.64+-0x8] ;  /* 0xfffff80606107981 */ /* 0x000ea2000c1e1b00 */
[----:B-1----:R-:W-:Y:S02]  /*0210*/  DADD R18, -RZ, |UR8| ;  /* 0x40000008ff127e29 */ /* 0x002fe40008000100 */
[C---:B0-----:R-:W-:Y:S02]  /*0220*/  DADD R8, R10.reuse, 2 ;  /* 0x400000000a087429 */ /* 0x041fe40000000000 */
[C---:B------:R-:W-:Y:S02]  /*0230*/  DSETP.NEU.AND P1, PT, R10.reuse, RZ, PT ;  /* 0x000000ff0a00722a */ /* 0x040fe40003f2d000 */
[----:B------:R-:W-:-:S04]  /*0240*/  DSETP.NEU.AND P0, PT, R10, 1, PT ;  /* 0x3ff000000a00742a */ /* 0x000fc80003f0d000 */
[----:B------:R-:W-:Y:S02]  /*0250*/  IMAD.MOV.U32 R29, RZ, RZ, R19 ;  /* 0x000000ffff1d7224 */ /* 0x000fe400078e0013 */
[----:B------:R-:W-:-:S04]  /*0260*/  LOP3.LUT R8, R9, 0x7ff00000, RZ, 0xc0, !PT ;  /* 0x7ff0000009087812 */ /* 0x000fc800078ec0ff */
[----:B------:R-:W-:Y:S02]  /*0270*/  ISETP.NE.AND P2, PT, R8, 0x7ff00000, PT ;  /* 0x7ff000000800780c */ /* 0x000fe40003f45270 */
[----:B------:R-:W-:Y:S01]  /*0280*/  @!P1 CS2R R12, SRZ ;  /* 0x00000000000c9805 */ /* 0x000fe2000001ff00 */
[----:B--2---:R-:W-:Y:S01]  /*0290*/  DADD R8, R14, R16 ;  /* 0x000000000e087229 */ /* 0x004fe20000000010 */
[----:B------:R-:W-:-:S09]  /*02a0*/  IMAD.MOV.U32 R14, RZ, RZ, R18 ;  /* 0x000000ffff0e7224 */ /* 0x000fd200078e0012 */
[----:B------:R-:W-:Y:S05]  /*02b0*/  @P2 BRA `(.L_x_26) ;  /* 0x0000000000182947 */ /* 0x000fea0003800000 */
[----:B------:R-:W-:-:S14]  /*02c0*/  DSETP.NAN.AND P1, PT, R10, R10, PT ;  /* 0x0000000a0a00722a */ /* 0x000fdc0003f28000 */
[----:B------:R-:W-:Y:S01]  /*02d0*/  @P1 DADD R12, R10, 2 ;  /* 0x400000000a0c1429 */ /* 0x000fe20000000000 */
[----:B------:R-:W-:Y:S10]  /*02e0*/  @P1 BRA `(.L_x_26) ;  /* 0x00000000000c1947 */ /* 0x000ff40003800000 */
[----:B------:R-:W-:-:S14]  /*02f0*/  DSETP.NEU.AND P1, PT, |R10|, +INF , PT ;  /* 0x7ff000000a00742a */ /* 0x000fdc0003f2d200 */
[----:B------:R-:W-:Y:S02]  /*0300*/  @!P1 IMAD.MOV.U32 R12, RZ, RZ, 0x0 ;  /* 0x00000000ff0c9424 */ /* 0x000fe400078e00ff */
[----:B------:R-:W-:-:S07]  /*0310*/  @!P1 IMAD.MOV.U32 R13, RZ, RZ, 0x7ff00000 ;  /* 0x7ff00000ff0d9424 */ /* 0x000fce00078e00ff */
.L_x_26:
[----:B------:R-:W-:Y:S02]  /*0320*/  FSEL R10, R12, RZ, P0 ;  /* 0x000000ff0c0a7208 */ /* 0x000fe40000000000 */
[----:B------:R-:W-:Y:S02]  /*0330*/  FSEL R11, R13, 1.875, P0 ;  /* 0x3ff000000d0b7808 */ /* 0x000fe40000000000 */
[----:B------:R-:W-:-:S07]  /*0340*/  MOV R0, 0x360 ;  /* 0x0000036000007802 */ /* 0x000fce0000000f00 */
[----:B------:R-:W-:Y:S05]  /*0350*/  CALL.REL.NOINC `($_Z4calpPdS_S_S_S_S_S_iiiddddd$__internal_accurate_pow) ;  /* 0x0000000800b07944 */ /* 0x000fea0003c00000 */
[----:B------:R-:W0:Y:S08]  /*0360*/  LDC R15, c[0x0][0x3bc] ;  /* 0x0000ef00ff0f7b82 */ /* 0x000e300000000800 */
[----:B------:R-:W1:Y:S08]  /*0370*/  LDC.64 R16, c[0x0][0x3b0] ;  /* 0x0000ec00ff107b82 */ /* 0x000e700000000a00 */
[----:B------:R-:W2:Y:S01]  /*0380*/  LDC.64 R18, c[0x0][0x398] ;  /* 0x0000e600ff127b82 */ /* 0x000ea20000000a00 */
[----:B0-----:R-:W-:-:S07]  /*0390*/  IMAD.WIDE R14, R15, 0x8, R6 ;  /* 0x000000080f0e7825 */ /* 0x001fce00078e0206 */
[----:B------:R-:W0:Y:S01]  /*03a0*/  LDC.64 R20, c[0x0][0x3c8] ;  /* 0x0000f200ff147b82 */ /* 0x000e220000000a00 */
[----:B------:R-:W5:Y:S01]  /*03b0*/  LDG.E.64 R14, desc[UR6][R14.64] ;  /* 0x000000060e0e7981 */ /* 0x000f62000c1e1b00 */
[----:B-1----:R-:W-:-:S06]  /*03c0*/  IMAD.WIDE R16, R3, 0x8, R16 ;  /* 0x0000000803107825 */ /* 0x002fcc00078e0210 */
[----:B------:R-:W5:Y:S01]  /*03d0*/  LDG.E.64 R16, desc[UR6][R16.64] ;  /* 0x0000000610107981 */ /* 0x000f62000c1e1b00 */
[----:B--2---:R-:W-:-:S06]  /*03e0*/  IMAD.WIDE R6, R28, 0x8, R18 ;  /* 0x000000081c067825 */ /* 0x004fcc00078e0212 */
[----:B------:R-:W5:Y:S01]  /*03f0*/  LDG.E.64 R6, desc[UR6][R6.64] ;  /* 0x0000000606067981 */ /* 0x000f62000c1e1b00 */
[C---:B0-----:R-:W-:Y:S02]  /*0400*/  DADD R18, R20.reuse, 2 ;  /* 0x4000000014127429 */ /* 0x041fe40000000000 */
[----:B------:R-:W-:-:S08]  /*0410*/  DSETP.NEU.AND P1, PT, R20, RZ, PT ;  /* 0x000000ff1400722a */ /* 0x000fd00003f2d000 */
[----:B------:R-:W-:-:S04]  /*0420*/  LOP3.LUT R18, R19, 0x7ff00000, RZ, 0xc0, !PT ;  /* 0x7ff0000013127812 */ /* 0x000fc800078ec0ff */
[----:B------:R-:W-:Y:S01]  /*0430*/  ISETP.NE.AND P2, PT, R18, 0x7ff00000, PT ;  /* 0x7ff000001200780c */ /* 0x000fe20003f45270 */
[----:B------:R-:W-:Y:S01]  /*0440*/  DSETP.NEU.AND P0, PT, R20, 1, PT ;  /* 0x3ff000001400742a */ /* 0x000fe20003f0d000 */
[----:B------:R-:W-:-:S11]  /*0450*/  @!P1 CS2R R12, SRZ ;  /* 0x00000000000c9805 */ /* 0x000fd6000001ff00 */
[----:B------:R-:W-:Y:S05]  /*0460*/  @P2 BRA `(.L_x_27) ;  /* 0x0000000000182947 */ /* 0x000fea0003800000 */
[----:B------:R-:W-:-:S14]  /*0470*/  DSETP.NAN.AND P1, PT, R20, R20, PT ;  /* 0x000000141400722a */ /* 0x000fdc0003f28000 */
[----:B------:R-:W-:Y:S01]  /*0480*/  @P1 DADD R12, R20, 2 ;  /* 0x40000000140c1429 */ /* 0x000fe20000000000 */
[----:B------:R-:W-:Y:S10]  /*0490*/  @P1 BRA `(.L_x_27) ;  /* 0x00000000000c1947 */ /* 0x000ff40003800000 */
[----:B------:R-:W-:-:S14]  /*04a0*/  DSETP.NEU.AND P1, PT, |R20|, +INF , PT ;  /* 0x7ff000001400742a */ /* 0x000fdc0003f2d200 */
[----:B------:R-:W-:Y:S02]  /*04b0*/  @!P1 IMAD.MOV.U32 R12, RZ, RZ, 0x0 ;  /* 0x00000000ff0c9424 */ /* 0x000fe400078e00ff */
[----:B------:R-:W-:-:S07]  /*04c0*/  @!P1 IMAD.MOV.U32 R13, RZ, RZ, 0x7ff00000 ;  /* 0x7ff00000ff0d9424 */ /* 0x000fce00078e00ff */
.L_x_27:
[----:B------:R-:W-:Y:S01]  /*04d0*/  FSEL R18, R12, RZ, P0 ;  /* 0x000000ff0c127208 */ /* 0x000fe20000000000 */
[----:B------:R-:W-:Y:S01]  /*04e0*/  IMAD.MOV.U32 R20, RZ, RZ, 0x1 ;  /* 0x00000001ff147424 */ /* 0x000fe200078e00ff */
[----:B------:R-:W-:Y:S01]  /*04f0*/  FSEL R19, R13, 1.875, P0 ;  /* 0x3ff000000d137808 */ /* 0x000fe20000000000 */
[----:B-----5:R-:W-:Y:S01]  /*0500*/  DADD R14, R14, R16 ;  /* 0x000000000e0e7229 */ /* 0x020fe20000000010 */
[----:B------:R-:W-:Y:S04]  /*0510*/  BSSY.RECONVERGENT B1, `(.L_x_28) ;  /* 0x0000018000017945 */ /* 0x000fe80003800200 */
[----:B------:R-:W-:Y:S02]  /*0520*/  DADD R12, R10, R18 ;  /* 0x000000000a0c7229 */ /* 0x000fe40000000012 */
[----:B------:R-:W-:-:S02]  /*0530*/  DMUL R6, R18, R6 ;  /* 0x0000000612067228 */ /* 0x000fc40000000000 */
[----:B------:R-:W-:-:S04]  /*0540*/  DMUL R14, R18, R14 ;  /* 0x0000000e120e7228 */ /* 0x000fc80000000000 */
[----:B------:R-:W-:-:S04]  /*0550*/  DADD R12, R12, R12 ;  /* 0x000000000c0c7229 */ /* 0x000fc8000000000c */
[C---:B------:R-:W-:Y:S02]  /*0560*/  DFMA R8, R10.reuse, R8, R14 ;  /* 0x000000080a08722b */ /* 0x040fe4000000000e */
[----:B------:R-:W0:Y:S06]  /*0570*/  MUFU.RCP64H R21, R13 ;  /* 0x0000000d00157308 */ /* 0x000e2c0000001800 */
[----:B------:R-:W-:-:S10]  /*0580*/  DFMA R10, -R10, R6, R8 ;  /* 0x000000060a0a722b */ /* 0x000fd40000000108 */
[----:B------:R-:W-:Y:S01]  /*0590*/  FSETP.GEU.AND P1, PT, |R11|, 6.5827683646048100446e-37, PT ;  /* 0x036000000b00780b */ /* 0x000fe20003f2e200 */
[----:B0-----:R-:W-:-:S08]  /*05a0*/  DFMA R22, -R12, R20, 1 ;  /* 0x3ff000000c16742b */ /* 0x001fd00000000114 */
[----:B------:R-:W-:-:S08]  /*05b0*/  DFMA R22, R22, R22, R22 ;  /* 0x000000161616722b */ /* 0x000fd00000000016 */
[----:B------:R-:W-:-:S08]  /*05c0*/  DFMA R22, R20, R22, R20 ;  /* 0x000000161416722b */ /* 0x000fd00000000014 */
        /* <DEDUP_REMOVED lines=9> */
[----:B------:R-:W-:Y:S05]  /*0660*/  CALL.REL.NOINC `($__internal_1_$__cuda_sm20_div_rn_f64_full) ;  /* 0x0000000000747944 */ /* 0x000fea0003c00000 */
[----:B------:R-:W-:Y:S02]  /*0670*/  IMAD.MOV.U32 R6, RZ, RZ, R14 ;  /* 0x000000ffff067224 */ /* 0x000fe400078e000e */
[----:B------:R-:W-:-:S07]  /*0680*/  IMAD.MOV.U32 R7, RZ, RZ, R15 ;  /* 0x000000ffff077224 */ /* 0x000fce00078e000f */
.L_x_29:
[----:B------:R-:W-:Y:S05]  /*0690*/  BSYNC.RECONVERGENT B1 ;  /* 0x0000000000017941 */ /* 0x000fea0003800200 */
.L_x_28:
[----:B------:R1:W-:Y:S02]  /*06a0*/  STG.E.64 desc[UR6][R4.64], R6 ;  /* 0x0000000604007986 */ /* 0x0003e4000c101b06 */
.L_x_25:
[----:B------:R-:W-:Y:S05]  /*06b0*/  BSYNC.RECONVERGENT B0 ;  /* 0x0000000000007941 */ /* 0x000fea0003800200 */
.L_x_24:
[----:B------:R-:W2:Y:S08]  /*06c0*/  LDC R15, c[0x0][0x3bc] ;  /* 0x0000ef00ff0f7b82 */ /* 0x000eb00000000800 */
[----:B-1----:R-:W1:Y:S08]  /*06d0*/  LDC.64 R4, c[0x0][0x390] ;  /* 0x0000e400ff047b82 */ /* 0x002e700000000a00 */
[----:B------:R-:W3:Y:S01]  /*06e0*/  LDC.64 R10, c[0x0][0x390] ;  /* 0x0000e400ff0a7b82 */ /* 0x000ee20000000a00 */
[----:B--2---:R-:W-:Y:S01]  /*06f0*/  IMAD R13, R15, UR5, RZ ;  /* 0x000000050f0d7c24 */ /* 0x004fe2000f8e02ff */
[----:B------:R-:W-:-:S06]  /*0700*/  SHF.R.S32.HI R0, RZ, 0x1f, R15 ;  /* 0x0000001fff007819 */ /* 0x000fcc000001140f */
[----:B------:R-:W-:Y:S01]  /*0710*/  BAR.SYNC.DEFER_BLOCKING 0x0 ;  /* 0x0000000000007b1d */ /* 0x000fe20000010000 */
[----:B------:R-:W-:-:S04]  /*0720*/  IADD3 R3, P0, PT, R13, R15, RZ ;  /* 0x0000000f0d037210 */ /* 0x000fc80007f1e0ff */
[----:B------:R-:W-:Y:S02]  /*0730*/  LEA.HI.X.SX32 R0, R13, R0, 0x1, P0 ;  /* 0x000000000d007211 */ /* 0x000fe400000f0eff */
[----:B-1----:R-:W-:-:S04]  /*0740*/  LEA R4, P0, R3, R4, 0x3 ;  /* 0x0000000403047211 */ /* 0x002fc800078018ff */
[----:B------:R-:W-:-:S05]  /*0750*/  LEA.HI.X R5, R3, R5, R0, 0x3, P0 ;  /* 0x0000000503057211 */ /* 0x000fca00000f1c00 */
[----:B0-----:R-:W2:Y:S01]  /*0760*/  LDG.E.64 R6, desc[UR6][R4.64+-0x10] ;  /* 0xfffff00604067981 */ /* 0x001ea2000c1e1b00 */
[----:B------:R-:W-:-:S04]  /*0770*/  IMAD.IADD R9, R2, 0x1, R15 ;  /* 0x0000000102097824 */ /* 0x000fc800078e020f */
[--C-:B---3--:R-:W-:Y:S01]  /*0780*/  IMAD.WIDE R8, R9, 0x8, R10.reuse ;  /* 0x0000000809087825 */ /* 0x108fe200078e020a */
[----:B--2---:R-:W-:Y:S05]  /*0790*/  STG.E.64 desc[UR6][R4.64+-0x8], R6 ;  /* 0xfffff80604007986 */ /* 0x004fea000c101b06 */
[----:B------:R-:W2:Y:S01]  /*07a0*/  LDG.E.64 R8, desc[UR6][R8.64] ;  /* 0x0000000608087981 */ /* 0x000ea2000c1e1b00 */
[----:B------:R-:W-:-:S04]  /*07b0*/  IMAD.WIDE.U32 R2, R2, 0x8, R10 ;  /* 0x0000000802027825 */ /* 0x000fc800078e000a */
[----:B------:R-:W-:Y:S01]  /*07c0*/  IMAD.WIDE R10, R13, 0x8, R10 ;  /* 0x000000080d0a7825 */ /* 0x000fe200078e020a */
[----:B--2---:R-:W-:Y:S04]  /*07d0*/  STG.E.64 desc[UR6][R2.64], R8 ;  /* 0x0000000802007986 */ /* 0x004fe8000c101b06 */
[----:B------:R-:W2:Y:S01]  /*07e0*/  LDG.E.64 R12, desc[UR6][R10.64+0x8] ;  /* 0x000008060a0c7981 */ /* 0x000ea2000c1e1b00 */
[----:B------:R-:W-:-:S04]  /*07f0*/  IMAD R15, R15, UR4, RZ ;  /* 0x000000040f0f7c24 */ /* 0x000fc8000f8e02ff */
[----:B------:R-:W-:Y:S01]  /*0800*/  IMAD.WIDE R14, R15, 0x8, R2 ;  /* 0x000000080f0e7825 */ /* 0x000fe200078e0202 */
[----:B--2---:R-:W-:Y:S04]  /*0810*/  STG.E.64 desc[UR6][R10.64], R12 ;  /* 0x0000000c0a007986 */ /* 0x004fe8000c101b06 */
[----:B------:R-:W-:Y:S01]  /*0820*/  STG.E.64 desc[UR6][R14.64], RZ ;  /* 0x000000ff0e007986 */ /* 0x000fe2000c101b06 */
[----:B------:R-:W-:Y:S05]  /*0830*/  EXIT ;  /* 0x000000000000794d */ /* 0x000fea0003800000 */
        .weak           $__internal_1_$__cuda_sm20_div_rn_f64_full
        .type           $__internal_1_$__cuda_sm20_div_rn_f64_full,@function
        .size           $__internal_1_$__cuda_sm20_div_rn_f64_full,($_Z4calpPdS_S_S_S_S_S_iiiddddd$__internal_accurate_pow - $__internal_1_$__cuda_sm20_div_rn_f64_full)
$__internal_1_$__cuda_sm20_div_rn_f64_full:
[C---:B------:R-:W-:Y:S01]  /*0840*/  FSETP.GEU.AND P0, PT, |R13|.reuse, 1.469367938527859385e-39, PT ;  /* 0x001000000d00780b */ /* 0x040fe20003f0e200 */
[--C-:B------:R-:W-:Y:S01]  /*0850*/  IMAD.MOV.U32 R8, RZ, RZ, R12.reuse ;  /* 0x000000ffff087224 */ /* 0x100fe200078e000c */
[----:B------:R-:W-:Y:S01]  /*0860*/  LOP3.LUT R6, R13, 0x800fffff, RZ, 0xc0, !PT ;  /* 0x800fffff0d067812 */ /* 0x000fe200078ec0ff */
[----:B------:R-:W-:Y:S01]  /*0870*/  IMAD.MOV.U32 R9, RZ, RZ, R13 ;  /* 0x000000ffff097224 */ /* 0x000fe200078e000d */
[C---:B------:R-:W-:Y:S01]  /*0880*/  FSETP.GEU.AND P2, PT, |R11|.reuse, 1.469367938527859385e-39, PT ;  /* 0x001000000b00780b */ /* 0x040fe20003f4e200 */
[----:B------:R-:W-:Y:S01]  /*0890*/  IMAD.MOV.U32 R18, RZ, RZ, 0x1 ;  /* 0x00000001ff127424 */ /* 0x000fe200078e00ff */
[----:B------:R-:W-:Y:S01]  /*08a0*/  LOP3.LUT R7, R6, 0x3ff00000, RZ, 0xfc, !PT ;  /* 0x3ff0000006077812 */ /* 0x000fe200078efcff */
[----:B------:R-:W-:Y:S01]  /*08b0*/  IMAD.MOV.U32 R6, RZ, RZ, R12 ;  /* 0x000000ffff067224 */ /* 0x000fe200078e000c */
[----:B------:R-:W-:Y:S01]  /*08c0*/  LOP3.LUT R3, R11, 0x7ff00000, RZ, 0xc0, !PT ;  /* 0x7ff000000b037812 */ /* 0x000fe200078ec0ff */
[----:B------:R-:W-:Y:S01]  /*08d0*/  BSSY.RECONVERGENT B2, `(.L_x_30) ;  /* 0x0000051000027945 */ /* 0x000fe20003800200 */
[----:B------:R-:W-:-:S03]  /*08e0*/  LOP3.LUT R16, R13, 0x7ff00000, RZ, 0xc0, !PT ;  /* 0x7ff000000d107812 */ /* 0x000fc600078ec0ff */
[----:B------:R-:W-:Y:S01]  /*08f0*/  @!P0 DMUL R6, R8, 8.98846567431157953865e+307 ;  /* 0x7fe0000008068828 */ /* 0x000fe20000000000 */
[----:B------:R-:W-:-:S03]  /*0900*/  ISETP.GE.U32.AND P1, PT, R3, R16, PT ;  /* 0x000000100300720c */ /* 0x000fc60003f26070 */
[----:B------:R-:W-:Y:S02]  /*0910*/  @!P2 LOP3.LUT R12, R9, 0x7ff00000, RZ, 0xc0, !PT ;  /* 0x7ff00000090ca812 */ /* 0x000fe400078ec0ff */
[----:B------:R-:W0:Y:S02]  /*0920*/  MUFU.RCP64H R19, R7 ;  /* 0x0000000700137308 */ /* 0x000e240000001800 */
[----:B------:R-:W-:Y:S01]  /*0930*/  @!P2 ISETP.GE.U32.AND P3, PT, R3, R12, PT ;  /* 0x0000000c0300a20c */ /* 0x000fe20003f66070 */
[----:B------:R-:W-:Y:S01]  /*0940*/  IMAD.MOV.U32 R12, RZ, RZ, R10 ;  /* 0x000000ffff0c7224 */ /* 0x000fe200078e000a */
[----:B0-----:R-:W-:-:S08]  /*0950*/  DFMA R14, R18, -R6, 1 ;  /* 0x3ff00000120e742b */ /* 0x001fd00000000806 */
[----:B------:R-:W-:Y:S01]  /*0960*/  DFMA R20, R14, R14, R14 ;  /* 0x0000000e0e14722b */ /* 0x000fe2000000000e */
[----:B------:R-:W-:-:S05]  /*0970*/  IMAD.MOV.U32 R14, RZ, RZ, 0x1ca00000 ;  /* 0x1ca00000ff0e7424 */ /* 0x000fca00078e00ff */
[C---:B------:R-:W-:Y:S02]  /*0980*/  @!P2 SEL R15, R14.reuse, 0x63400000, !P3 ;  /* 0x634000000e0fa807 */ /* 0x040fe40005800000 */
[----:B------:R-:W-:Y:S01]  /*0990*/  DFMA R18, R18, R20, R18 ;  /* 0x000000141212722b */ /* 0x000fe20000000012 */
[----:B------:R-:W-:Y:S01]  /*09a0*/  SEL R13, R14, 0x63400000, !P1 ;  /* 0x634000000e0d7807 */ /* 0x000fe20004800000 */
[----:B------:R-:W-:Y:S01]  /*09b0*/  @!P2 IMAD.MOV.U32 R20, RZ, RZ, RZ ;  /* 0x000000ffff14a224 */ /* 0x000fe200078e00ff */
[--C-:B------:R-:W-:Y:S02]  /*09c0*/  @!P2 LOP3.LUT R15, R15, 0x80000000, R11.reuse, 0xf8, !PT ;  /* 0x800000000f0fa812 */ /* 0x100fe400078ef80b */
[----:B------:R-:W-:Y:S02]  /*09d0*/  LOP3.LUT R13, R13, 0x800fffff, R11, 0xf8, !PT ;  /* 0x800fffff0d0d7812 */ /* 0x000fe400078ef80b */
[----:B------:R-:W-:Y:S01]  /*09e0*/  @!P2 LOP3.LUT R21, R15, 0x100000, RZ, 0xfc, !PT ;  /* 0x001000000f15a812 */ /* 0x000fe200078efcff */
[----:B------:R-:W-:-:S05]  /*09f0*/  DFMA R22, R18, -R6, 1 ;  /* 0x3ff000001216742b */ /* 0x000fca0000000806 */
[----:B------:R-:W-:-:S03]  /*0a00*/  @!P2 DFMA R12, R12, 2, -R20 ;  /* 0x400000000c0ca82b */ /* 0x000fc60000000814 */
[----:B------:R-:W-:Y:S01]  /*0a10*/  DFMA R18, R18, R22, R18 ;  /* 0x000000161212722b */ /* 0x000fe20000000012 */
[----:B------:R-:W-:Y:S02]  /*0a20*/  IMAD.MOV.U32 R23, RZ, RZ, R3 ;  /* 0x000000ffff177224 */ /* 0x000fe400078e0003 */
[----:B------:R-:W-:Y:S01]  /*0a30*/  IMAD.MOV.U32 R22, RZ, RZ, R16 ;  /* 0x000000ffff167224 */ /* 0x000fe200078e0010 */
[----:B------:R-:W-:-:S03]  /*0a40*/  @!P0 LOP3.LUT R22, R7, 0x7ff00000, RZ, 0xc0, !PT ;  /* 0x7ff0000007168812 */ /* 0x000fc600078ec0ff */
[----:B------:R-:W-:Y:S01]  /*0a50*/  @!P2 LOP3.LUT R23, R13, 0x7ff00000, RZ, 0xc0, !PT ;  /* 0x7ff000000d17a812 */ /* 0x000fe200078ec0ff */
[----:B------:R-:W-:Y:S01]  /*0a60*/  DMUL R20, R18, R12 ;  /* 0x0000000c12147228 */ /* 0x000fe20000000000 */
[----:B------:R-:W-:-:S03]  /*0a70*/  VIADD R24, R22, 0xffffffff ;  /* 0xffffffff16187836 */ /* 0x000fc60000000000 */
[----:B------:R-:W-:-:S04]  /*0a80*/  VIADD R15, R23, 0xffffffff ;  /* 0xffffffff170f7836 */ /* 0x000fc80000000000 */
[----:B------:R-:W-:Y:S01]  /*0a90*/  DFMA R16, R20, -R6, R12 ;  /* 0x800000061410722b */ /* 0x000fe2000000000c */
[----:B------:R-:W-:-:S04]  /*0aa0*/  ISETP.GT.U32.AND P0, PT, R15, 0x7feffffe, PT ;  /* 0x7feffffe0f00780c */ /* 0x000fc80003f04070 */
[----:B------:R-:W-:-:S03]  /*0ab0*/  ISETP.GT.U32.OR P0, PT, R24, 0x7feffffe, P0 ;  /* 0x7feffffe1800780c */ /* 0x000fc60000704470 */
[----:B------:R-:W-:-:S10]  /*0ac0*/  DFMA R16, R18, R16, R20 ;  /* 0x000000101210722b */ /* 0x000fd40000000014 */
[----:B------:R-:W-:Y:S05]  /*0ad0*/  @P0 BRA `(.L_x_31) ;  /* 0x00000000006c0947 */ /* 0x000fea0003800000 */
[----:B------:R-:W-:-:S04]  /*0ae0*/  LOP3.LUT R18, R9, 0x7ff00000, RZ, 0xc0, !PT ;  /* 0x7ff0000009127812 */ /* 0x000fc800078ec0ff */
[CC--:B------:R-:W-:Y:S02]  /*0af0*/  VIADDMNMX R10, R3.reuse, -R18.reuse, 0xb9600000, !PT ;  /* 0xb9600000030a7446 */ /* 0x0c0fe40007800912 */
[----:B------:R-:W-:Y:S02]  /*0b00*/  ISETP.GE.U32.AND P0, PT, R3, R18, PT ;  /* 0x000000120300720c */ /* 0x000fe40003f06070 */
[----:B------:R-:W-:Y:S02]  /*0b10*/  VIMNMX R10, PT, PT, R10, 0x46a00000, PT ;  /* 0x46a000000a0a7848 */ /* 0x000fe40003fe0100 */
[----:B------:R-:W-:-:S05]  /*0b20*/  SEL R3, R14, 0x63400000, !P0 ;  /* 0x634000000e037807 */ /* 0x000fca0004000000 */
[----:B------:R-:W-:Y:S02]  /*0b30*/  IMAD.IADD R3, R10, 0x1, -R3 ;  /* 0x000000010a037824 */ /* 0x000fe400078e0a03 */
[----:B------:R-:W-:Y:S02]  /*0b40*/  IMAD.MOV.U32 R10, RZ, RZ, RZ ;  /* 0x000000ffff0a7224 */ /* 0x000fe400078e00ff */
[----:B------:R-:W-:-:S06]  /*0b50*/  VIADD R11, R3, 0x7fe00000 ;  /* 0x7fe00000030b7836 */ /* 0x000fcc0000000000 */
[----:B------:R-:W-:-:S10]  /*0b60*/  DMUL R14, R16, R10 ;  /* 0x0000000a100e7228 */ /* 0x000fd40000000000 */
[----:B------:R-:W-:-:S13]  /*0b70*/  FSETP.GTU.AND P0, PT, |R15|, 1.469367938527859385e-39, PT ;  /* 0x001000000f00780b */ /* 0x000fda0003f0c200 */
[----:B------:R-:W-:Y:S05]  /*0b80*/  @P0 BRA `(.L_x_32) ;  /* 0x0000000000940947 */ /* 0x000fea0003800000 */
[----:B------:R-:W-:Y:S01]  /*0b90*/  DFMA R6, R16, -R6, R12 ;  /* 0x800000061006722b */ /* 0x000fe2000000000c */
[----:B------:R-:W-:-:S09]  /*0ba0*/  IMAD.MOV.U32 R10, RZ, RZ, RZ ;  /* 0x000000ffff0a7224 */ /* 0x000fd200078e00ff */
[C---:B------:R-:W-:Y:S02]  /*0bb0*/  FSETP.NEU.AND P0, PT, R7.reuse, RZ, PT ;  /* 0x000000ff0700720b */ /* 0x040fe40003f0d000 */
[----:B------:R-:W-:-:S04]  /*0bc0*/  LOP3.LUT R9, R7, 0x80000000, R9, 0x48, !PT ;  /* 0x8000000007097812 */ /* 0x000fc800078e4809 */
[----:B------:R-:W-:-:S07]  /*0bd0*/  LOP3.LUT R11, R9, R11, RZ, 0xfc, !PT ;  /* 0x0000000b090b7212 */ /* 0x000fce00078efcff */
[----:B------:R-:W-:Y:S05]  /*0be0*/  @!P0 BRA `(.L_x_32) ;  /* 0x00000000007c8947 */ /* 0x000fea0003800000 */
[----:B------:R-:W-:Y:S01]  /*0bf0*/  IMAD.MOV R7, RZ, RZ, -R3 ;  /* 0x000000ffff077224 */ /* 0x000fe200078e0a03 */
[----:B------:R-:W-:Y:S01]  /*0c00*/  DMUL.RP R10, R16, R10 ;  /* 0x0000000a100a7228 */ /* 0x000fe20000008000 */
[----:B------:R-:W-:Y:S01]  /*0c10*/  IMAD.MOV.U32 R6, RZ, RZ, RZ ;  /* 0x000000ffff067224 */ /* 0x000fe200078e00ff */
[----:B------:R-:W-:-:S05]  /*0c20*/  IADD3 R3, PT, PT, -R3, -0x43300000, RZ ;  /* 0xbcd0000003037810 */ /* 0x000fca0007ffe1ff */
[----:B------:R-:W-:-:S03]  /*0c30*/  DFMA R6, R14, -R6, R16 ;  /* 0x800000060e06722b */ /* 0x000fc60000000010 */
[----:B------:R-:W-:-:S07]  /*0c40*/  LOP3.LUT R9, R11, R9, RZ, 0x3c, !PT ;  /* 0x000000090b097212 */ /* 0x000fce00078e3cff */
[----:B------:R-:W-:-:S04]  /*0c50*/  FSETP.NEU.AND P0, PT, |R7|, R3, PT ;  /* 0x000000030700720b */ /* 0x000fc80003f0d200 */
[----:B------:R-:W-:Y:S02]  /*0c60*/  FSEL R14, R10, R14, !P0 ;  /* 0x0000000e0a0e7208 */ /* 0x000fe40004000000 */
[----:B------:R-:W-:Y:S01]  /*0c70*/  FSEL R15, R9, R15, !P0 ;  /* 0x0000000f090f7208 */ /* 0x000fe20004000000 */
[----:B------:R-:W-:Y:S06]  /*0c80*/  BRA `(.L_x_32) ;  /* 0x0000000000547947 */ /* 0x000fec0003800000 */
.L_x_31:
[----:B------:R-:W-:-:S14]  /*0c90*/  DSETP.NAN.AND P0, PT, R10, R10, PT ;  /* 0x0000000a0a00722a */ /* 0x000fdc0003f08000 */
[----:B------:R-:W-:Y:S05]  /*0ca0*/  @P0 BRA `(.L_x_33) ;  /* 0x0000000000440947 */ /* 0x000fea0003800000 */
[----:B------:R-:W-:-:S14]  /*0cb0*/  DSETP.NAN.AND P0, PT, R8, R8, PT ;  /* 0x000000080800722a */ /* 0x000fdc0003f08000 */
[----:B------:R-:W-:Y:S05]  /*0cc0*/  @P0 BRA `(.L_x_34) ;  /* 0x0000000000300947 */ /* 0x000fea0003800000 */
[----:B------:R-:W-:Y:S01]  /*0cd0*/  ISETP.NE.AND P0, PT, R23, R22, PT ;  /* 0x000000161700720c */ /* 0x000fe20003f05270 */
[----:B------:R-:W-:Y:S02]  /*0ce0*/  IMAD.MOV.U32 R14, RZ, RZ, 0x0 ;  /* 0x00000000ff0e7424 */ /* 0x000fe400078e00ff */
[----:B------:R-:W-:-:S10]  /*0cf0*/  IMAD.MOV.U32 R15, RZ, RZ, -0x80000 ;  /* 0xfff80000ff0f7424 */ /* 0x000fd400078e00ff */
[----:B------:R-:W-:Y:S05]  /*0d00*/  @!P0 BRA `(.L_x_32) ;  /* 0x0000000000348947 */ /* 0x000fea0003800000 */
[----:B------:R-:W-:Y:S02]  /*0d10*/  ISETP.NE.AND P0, PT, R23, 0x7ff00000, PT ;  /* 0x7ff000001700780c */ /* 0x000fe40003f05270 */
[----:B------:R-:W-:Y:S02]  /*0d20*/  LOP3.LUT R15, R11, 0x80000000, R9, 0x48, !PT ;  /* 0x800000000b0f7812 */ /* 0x000fe400078e4809 */
[----:B------:R-:W-:-:S13]  /*0d30*/  ISETP.EQ.OR P0, PT, R22, RZ, !P0 ;  /* 0x000000ff1600720c */ /* 0x000fda0004702670 */
[----:B------:R-:W-:Y:S01]  /*0d40*/  @P0 LOP3.LUT R3, R15, 0x7ff00000, RZ, 0xfc, !PT ;  /* 0x7ff000000f030812 */ /* 0x000fe200078efcff */
[----:B------:R-:W-:Y:S02]  /*0d50*/  @!P0 IMAD.MOV.U32 R14, RZ, RZ, RZ ;  /* 0x000000ffff0e8224 */ /* 0x000fe400078e00ff */
[----:B------:R-:W-:Y:S02]  /*0d60*/  @P0 IMAD.MOV.U32 R14, RZ, RZ, RZ ;  /* 0x000000ffff0e0224 */ /* 0x000fe400078e00ff */
[----:B------:R-:W-:Y:S01]  /*0d70*/  @P0 IMAD.MOV.U32 R15, RZ, RZ, R3 ;  /* 0x000000ffff0f0224 */ /* 0x000fe200078e0003 */
[----:B------:R-:W-:Y:S06]  /*0d80*/  BRA `(.L_x_32) ;  /* 0x0000000000147947 */ /* 0x000fec0003800000 */
.L_x_34:
[----:B------:R-:W-:Y:S01]  /*0d90*/  LOP3.LUT R15, R9, 0x80000, RZ, 0xfc, !PT ;  /* 0x00080000090f7812 */ /* 0x000fe200078efcff */
[----:B------:R-:W-:Y:S01]  /*0da0*/  IMAD.MOV.U32 R14, RZ, RZ, R8 ;  /* 0x000000ffff0e7224 */ /* 0x000fe200078e0008 */
[----:B------:R-:W-:Y:S06]  /*0db0*/  BRA `(.L_x_32) ;  /* 0x0000000000087947 */ /* 0x000fec0003800000 */
.L_x_33:
[----:B------:R-:W-:Y:S01]  /*0dc0*/  LOP3.LUT R15, R11, 0x80000, RZ, 0xfc, !PT ;  /* 0x000800000b0f7812 */ /* 0x000fe200078efcff */
[----:B------:R-:W-:-:S07]  /*0dd0*/  IMAD.MOV.U32 R14, RZ, RZ, R10 ;  /* 0x000000ffff0e7224 */ /* 0x000fce00078e000a */
.L_x_32:
[----:B------:R-:W-:Y:S05]  /*0de0*/  BSYNC.RECONVERGENT B2 ;  /* 0x0000000000027941 */ /* 0x000fea0003800200 */
.L_x_30:
[----:B------:R-:W-:Y:S02]  /*0df0*/  IMAD.MOV.U32 R6, RZ, RZ, R0 ;  /* 0x000000ffff067224 */ /* 0x000fe400078e0000 */
[----:B------:R-:W-:-:S04]  /*0e00*/  IMAD.MOV.U32 R7, RZ, RZ, 0x0 ;  /* 0x00000000ff077424 */ /* 0x000fc800078e00ff */
[----:B------:R-:W-:Y:S05]  /*0e10*/  RET.REL.NODEC R6 `(_Z4calpPdS_S_S_S_S_S_iiiddddd) ;  /* 0xfffffff006787950 */ /* 0x000fea0003c3ffff */
        .type           $_Z4calpPdS_S_S_S_S_S_iiiddddd$__internal_accurate_pow,@function
        .size           $_Z4calpPdS_S_S_S_S_S_iiiddddd$__internal_accurate_pow,(.L_x_65 - $_Z4calpPdS_S_S_S_S_S_iiiddddd$__internal_accurate_pow)
$_Z4calpPdS_S_S_S_S_S_iiiddddd$__internal_accurate_pow:
[----:B------:R-:W-:Y:S01]  /*0e20*/  ISETP.GT.U32.AND P0, PT, R29, 0xfffff, PT ;  /* 0x000fffff1d00780c */ /* 0x000fe20003f04070 */
[--C-:B------:R-:W-:Y:S01]  /*0e30*/  IMAD.MOV.U32 R15, RZ, RZ, R29.reuse ;  /* 0x000000ffff0f7224 */ /* 0x100fe200078e001d */
[----:B------:R-:W-:Y:S01]  /*0e40*/  UMOV UR8, 0x7d2cafe2 ;  /* 0x7d2cafe200087882 */ /* 0x000fe20000000000 */
[--C-:B------:R-:W-:Y:S01]  /*0e50*/  IMAD.MOV.U32 R12, RZ, RZ, R29.reuse ;  /* 0x000000ffff0c7224 */ /* 0x100fe200078e001d */
[----:B------:R-:W-:Y:S01]  /*0e60*/  UMOV UR9, 0x3eb0f5ff ;  /* 0x3eb0f5ff00097882 */ /* 0x000fe20000000000 */
[----:B------:R-:W-:Y:S01]  /*0e70*/  IMAD.MOV.U32 R20, RZ, RZ, RZ ;  /* 0x000000ffff147224 */ /* 0x000fe200078e00ff */
[----:B------:R-:W-:Y:S01]  /*0e80*/  SHF.R.U32.HI R29, RZ, 0x14, R29 ;  /* 0x00000014ff1d7819 */ /* 0x000fe2000001161d */
[----:B------:R-:W-:Y:S01]  /*0e90*/  IMAD.MOV.U32 R16, RZ, RZ, 0x41ad3b5a ;  /* 0x41ad3b5aff107424 */ /* 0x000fe200078e00ff */
[----:B------:R-:W-:Y:S01]  /*0ea0*/  UMOV UR10, 0x3b39803f ;  /* 0x3b39803f000a7882 */ /* 0x000fe20000000000 */
[----:B------:R-:W-:Y:S01]  /*0eb0*/  IMAD.MOV.U32 R17, RZ, RZ, 0x3ed0f5d2 ;  /* 0x3ed0f5d2ff117424 */ /* 0x000fe200078e00ff */
[----:B------:R-:W-:-:S03]  /*0ec0*/  UMOV UR11, 0x3c7abc9e ;  /* 0x3c7abc9e000b7882 */ /* 0x000fc60000000000 */
[----:B------:R-:W-:-:S10]  /*0ed0*/  @!P0 DMUL R22, R14, 1.80143985094819840000e+16 ;  /* 0x435000000e168828 */ /* 0x000fd40000000000 */
[----:B------:R-:W-:Y:S01]  /*0ee0*/  @!P0 IMAD.MOV.U32 R12, RZ, RZ, R23 ;  /* 0x000000ffff0c8224 */ /* 0x000fe200078e0017 */
[----:B------:R-:W-:Y:S01]  /*0ef0*/  @!P0 LEA.HI R29, R23, 0xffffffca, RZ, 0xc ;  /* 0xffffffca171d8811 */ /* 0x000fe200078f60ff */
[----:B------:R-:W-:-:S03]  /*0f00*/  @!P0 IMAD.MOV.U32 R14, RZ, RZ, R22 ;  /* 0x000000ffff0e8224 */ /* 0x000fc600078e0016 */
[----:B------:R-:W-:-:S04]  /*0f10*/  LOP3.LUT R12, R12, 0x800fffff, RZ, 0xc0, !PT ;  /* 0x800fffff0c0c7812 */ /* 0x000fc800078ec0ff */
[----:B------:R-:W-:-:S04]  /*0f20*/  LOP3.LUT R15, R12, 0x3ff00000, RZ, 0xfc, !PT ;  /* 0x3ff000000c0f7812 */ /* 0x000fc800078efcff */
[----:B------:R-:W-:-:S13]  /*0f30*/  ISETP.GE.U32.AND P1, PT, R15, 0x3ff6a09f, PT ;  /* 0x3ff6a09f0f00780c */ /* 0x000fda0003f26070 */
[----:B------:R-:W-:-:S04]  /*0f40*/  @P1 VIADD R13, R15, 0xfff00000 ;  /* 0xfff000000f0d1836 */ /* 0x000fc80000000000 */
[----:B------:R-:W-:-:S06]  /*0f50*/  @P1 IMAD.MOV.U32 R15, RZ, RZ, R13 ;  /* 0x000000ffff0f1224 */ /* 0x000fcc00078e000d */
[C---:B------:R-:W-:Y:S02]  /*0f60*/  DADD R18, R14.reuse, 1 ;  /* 0x3ff000000e127429 */ /* 0x040fe40000000000 */
[----:B------:R-:W-:-:S04]  /*0f70*/  DADD R14, R14, -1 ;  /* 0xbff000000e0e7429 */ /* 0x000fc80000000000 */
[----:B------:R-:W0:Y:S02]  /*0f80*/  MUFU.RCP64H R21, R19 ;  /* 0x0000001300157308 */ /* 0x000e240000001800 */
[----:B0-----:R-:W-:-:S08]  /*0f90*/  DFMA R12, -R18, R20, 1 ;  /* 0x3ff00000120c742b */ /* 0x001fd00000000114 */
[----:B------:R-:W-:-:S08]  /*0fa0*/  DFMA R12, R12, R12, R12 ;  /* 0x0000000c0c0c722b */ /* 0x000fd0000000000c */
[----:B------:R-:W-:-:S08]  /*0fb0*/  DFMA R20, R20, R12, R20 ;  /* 0x0000000c1414722b */ /* 0x000fd00000000014 */
        /* <DEDUP_REMOVED lines=21> */
[----:B------:R-:W-:-:S05]  /*1110*/  DMUL R16, R20, R16 ;  /* 0x0000001014107228 */ /* 0x000fca0000000000 */
[----:B------:R-:W-:Y:S01]  /*1120*/  DFMA R18, R24, R18, UR8 ;  /* 0x0000000818127e2b */ /* 0x000fe20008000012 */
[----:B------:R-:W-:Y:S01]  /*1130*/  UMOV UR8, 0x55555555 ;  /* 0x5555555500087882 */ /* 0x000fe20000000000 */
[----:B------:R-:W-:-:S03]  /*1140*/  UMOV UR9, 0x3fb55555 ;  /* 0x3fb5555500097882 */ /* 0x000fc60000000000 */
[----:B------:R-:W-:Y:S02]  /*1150*/  VIADD R23, R17, 0x100000 ;  /* 0x0010000011177836 */ /* 0x000fe40000000000 */
[----:B------:R-:W-:Y:S01]  /*1160*/  IMAD.MOV.U32 R22, RZ, RZ, R16 ;  /* 0x000000ffff167224 */ /* 0x000fe200078e0010 */
[----:B------:R-:W-:-:S08]  /*1170*/  DFMA R14, R24, R18, UR8 ;  /* 0x00000008180e7e2b */ /* 0x000fd00008000012 */
[----:B------:R-:W-:Y:S01]  /*1180*/  DADD R20, -R14, UR8 ;  /* 0x000000080e147e29 */ /* 0x000fe20008000100 */
[----:B------:R-:W-:Y:S01]  /*1190*/  UMOV UR8, 0xb9e7b0 ;  /* 0x00b9e7b000087882 */ /* 0x000fe20000000000 */
[----:B------:R-:W-:-:S06]  /*11a0*/  UMOV UR9, 0x3c46a4cb ;  /* 0x3c46a4cb00097882 */ /* 0x000fcc0000000000 */
[----:B------:R-:W-:Y:S02]  /*11b0*/  DFMA R18, R24, R18, R20 ;  /* 0x000000121812722b */ /* 0x000fe40000000014 */
[----:B------:R-:W-:-:S06]  /*11c0*/  DMUL R20, R12, R12 ;  /* 0x0000000c0c147228 */ /* 0x000fcc0000000000 */
[----:B------:R-:W-:Y:S01]  /*11d0*/  DADD R18, R18, -UR8 ;  /* 0x8000000812127e29 */ /* 0x000fe20008000000 */
[----:B------:R-:W-:Y:S01]  /*11e0*/  UMOV UR8, 0x80000000 ;  /* 0x8000000000087882 */ /* 0x000fe20000000000 */
[----:B------:R-:W-:Y:S01]  /*11f0*/  DFMA R24, R12, R12, -R20 ;  /* 0x0000000c0c18722b */ /* 0x000fe20000000814 */
[----:B------:R-:W-:-:S07]  /*1200*/  UMOV UR9, 0x43300000 ;  /* 0x4330000000097882 */ /* 0x000fce0000000000 */
[C---:B------:R-:W-:Y:S02]  /*1210*/  DFMA R22, R12.reuse, R22, R24 ;  /* 0x000000160c16722b */ /* 0x040fe40000000018 */
[----:B------:R-:W-:-:S08]  /*1220*/  DMUL R24, R12, R20 ;  /* 0x000000140c187228 */ /* 0x000fd00000000000 */
[----:B------:R-:W-:-:S08]  /*1230*/  DFMA R26, R12, R20, -R24 ;  /* 0x000000140c1a722b */ /* 0x000fd00000000818 */
[----:B------:R-:W-:Y:S02]  /*1240*/  DFMA R26, R16, R20, R26 ;  /* 0x00000014101a722b */ /* 0x000fe4000000001a */
[----:B------:R-:W-:-:S06]  /*1250*/  DADD R20, R14, R18 ;  /* 0x000000000e147229 */ /* 0x000fcc0000000012 */
[----:B------:R-:W-:Y:S02]  /*1260*/  DFMA R22, R12, R22, R26 ;  /* 0x000000160c16722b */ /* 0x000fe4000000001a */
[----:B------:R-:W-:-:S08]  /*1270*/  DADD R26, R14, -R20 ;  /* 0x000000000e1a7229 */ /* 0x000fd00000000814 */
[----:B------:R-:W-:Y:S02]  /*1280*/  DADD R26, R18, R26 ;  /* 0x00000000121a7229 */ /* 0x000fe4000000001a */
[----:B------:R-:W-:-:S08]  /*1290*/  DMUL R18, R20, R24 ;  /* 0x0000001814127228 */ /* 0x000fd00000000000 */
        /* <DEDUP_REMOVED lines=10> */
[----:B------:R-:W-:Y:S02]  /*1340*/  @P1 VIADD R14, R29, 0xfffffc02 ;  /* 0xfffffc021d0e1836 */ /* 0x000fe40000000000 */
[----:B------:R-:W-:-:S03]  /*1350*/  IMAD.MOV.U32 R15, RZ, RZ, 0x43300000 ;  /* 0x43300000ff0f7424 */ /* 0x000fc600078e00ff */
[----:B------:R-:W-:Y:S01]  /*1360*/  DADD R18, R18, R12 ;  /* 0x0000000012127229 */ /* 0x000fe2000000000c */
[----:B------:R-:W-:-:S06]  /*1370*/  LOP3.LUT R14, R14, 0x80000000, RZ, 0x3c, !PT ;  /* 0x800000000e0e7812 */ /* 0x000fcc00078e3cff */
[----:B------:R-:W-:Y:S01]  /*1380*/  DADD R14, R14, -UR8 ;  /* 0x800000080e0e7e29 */ /* 0x000fe20008000000 */
[----:B------:R-:W-:Y:S01]  /*1390*/  UMOV UR8, 0xfefa39ef ;  /* 0xfefa39ef00087882 */ /* 0x000fe20000000000 */
[----:B------:R-:W-:Y:S01]  /*13a0*/  DADD R18, R16, R18 ;  /* 0x0000000010127229 */ /* 0x000fe20000000012 */
[----:B------:R-:W-:-:S07]  /*13b0*/  UMOV UR9, 0x3fe62e42 ;  /* 0x3fe62e4200097882 */ /* 0x000fce0000000000 */
[----:B------:R-:W-:-:S08]  /*13c0*/  DADD R16, R20, R18 ;  /* 0x0000000014107229 */ /* 0x000fd00000000012 */
[--C-:B------:R-:W-:Y:S02]  /*13d0*/  DFMA R12, R14, UR8, R16.reuse ;  /* 0x000000080e0c7c2b */ /* 0x100fe40008000010 */
[----:B------:R-:W-:-:S06]  /*13e0*/  DADD R22, R20, -R16 ;  /* 0x0000000014167229 */ /* 0x000fcc0000000810 */
[----:B------:R-:W-:Y:S02]  /*13f0*/  DFMA R20, R14, -UR8, R12 ;  /* 0x800000080e147c2b */ /* 0x000fe4000800000c */
[----:B------:R-:W-:-:S06]  /*1400*/  DADD R22, R18, R22 ;  /* 0x0000000012167229 */ /* 0x000fcc0000000016 */
[----:B------:R-:W-:-:S08]  /*1410*/  DADD R20, -R16, R20 ;  /* 0x0000000010147229 */ /* 0x000fd00000000114 */
[----:B------:R-:W-:-:S08]  /*1420*/  DADD R20, R22, -R20 ;  /* 0x0000000016147229 */ /* 0x000fd00000000814 */
[----:B------:R-:W-:-:S08]  /*1430*/  DFMA R20, R14, UR10, R20 ;  /* 0x0000000a0e147c2b */ /* 0x000fd00008000014 */
[----:B------:R-:W-:-:S08]  /*1440*/  DADD R14, R12, R20 ;  /* 0x000000000c0e7229 */ /* 0x000fd00000000014 */
[----:B------:R-:W-:Y:S02]  /*1450*/  DADD R12, R12, -R14 ;  /* 0x000000000c0c7229 */ /* 0x000fe4000000080e */
[----:B------:R-:W-:-:S06]  /*1460*/  DMUL R18, R14, 2 ;  /* 0x400000000e127828 */ /* 0x000fcc0000000000 */
[----:B------:R-:W-:Y:S02]  /*1470*/  DADD R20, R20, R12 ;  /* 0x0000000014147229 */ /* 0x000fe4000000000c */
[----:B------:R-:W-:Y:S01]  /*1480*/  DFMA R14, R14, 2, -R18 ;  /* 0x400000000e0e782b */ /* 0x000fe20000000812 */
[----:B------:R-:W-:Y:S02]  /*1490*/  IMAD.MOV.U32 R12, RZ, RZ, 0x652b82fe ;  /* 0x652b82feff0c7424 */ /* 0x000fe400078e00ff */
[----:B------:R-:W-:-:S05]  /*14a0*/  IMAD.MOV.U32 R13, RZ, RZ, 0x3ff71547 ;  /* 0x3ff71547ff0d7424 */ /* 0x000fca00078e00ff */
[----:B------:R-:W-:-:S08]  /*14b0*/  DFMA R20, R20, 2, R14 ;  /* 0x400000001414782b */ /* 0x000fd0000000000e */
        /* <DEDUP_REMOVED lines=52> */
[----:B------:R-:W-:-:S05]  /*1800*/  SHF.R.S32.HI R13, RZ, 0x1, R13 ;  /* 0x00000001ff0d7819 */ /* 0x000fca000001140d */
[----:B------:R-:W-:Y:S02]  /*1810*/  IMAD.IADD R12, R12, 0x1, -R13 ;  /* 0x000000010c0c7824 */ /* 0x000fe400078e0a0d */
[----:B------:R-:W-:-:S03]  /*1820*/  IMAD R17, R13, 0x100000, R17 ;  /* 0x001000000d117824 */ /* 0x000fc600078e0211 */
[----:B------:R-:W-:-:S06]  /*1830*/  LEA R19, R12, 0x3ff00000, 0x14 ;  /* 0x3ff000000c137811 */ /* 0x000fcc00078ea0ff */
[----:B------:R-:W-:-:S11]  /*1840*/  DMUL R18, R16, R18 ;  /* 0x0000001210127228 */ /* 0x000fd60000000000 */
.L_x_35:
[----:B------:R-:W-:Y:S01]  /*1850*/  DFMA R20, R20, R18, R18 ;  /* 0x000000121414722b */ /* 0x000fe20000000012 */
[----:B------:R-:W-:Y:S01]  /*1860*/  IMAD.MOV.U32 R14, RZ, RZ, R0 ;  /* 0x000000ffff0e7224 */ /* 0x000fe200078e0000 */
[----:B------:R-:W-:Y:S01]  /*1870*/  DSETP.NEU.AND P0, PT, |R18|, +INF , PT ;  /* 0x7ff000001200742a */ /* 0x000fe20003f0d200 */
[----:B------:R-:W-:-:S07]  /*1880*/  IMAD.MOV.U32 R15, RZ, RZ, 0x0 ;  /* 0x00000000ff0f7424 */ /* 0x000fce00078e00ff */
[----:B------:R-:W-:Y:S02]  /*1890*/  FSEL R12, R18, R20, !P0 ;  /* 0x00000014120c7208 */ /* 0x000fe40004000000 */
[----:B------:R-:W-:Y:S01]  /*18a0*/  FSEL R13, R19, R21, !P0 ;  /* 0x00000015130d7208 */ /* 0x000fe20004000000 */
[----:B------:R-:W-:Y:S06]  /*18b0*/  RET.REL.NODEC R14 `(_Z4calpPdS_S_S_S_S_S_iiiddddd) ;  /* 0xffffffe40ed07950 */ /* 0x000fec0003c3ffff */
.L_x_36:
        /* <DEDUP_REMOVED lines=12> */
.L_x_65:


//--------------------- .text._Z4calbPdS_S_S_S_S_S_iiiddddd --------------------------
	.section	.text._Z4calbPdS_S_S_S_S_S_iiiddddd,"ax",@progbits
	.align	128
        .global         _Z4calbPdS_S_S_S_S_S_iiiddddd
        .type           _Z4calbPdS_S_S_S_S_S_iiiddddd,@function
        .size           _Z4calbPdS_S_S_S_S_S_iiiddddd,(.L_x_68 - _Z4calbPdS_S_S_S_S_S_iiiddddd)
        .other          _Z4calbPdS_S_S_S_S_S_iiiddddd,@"STO_CUDA_ENTRY STV_DEFAULT"
_Z4calbPdS_S_S_S_S_S_iiiddddd:
.text._Z4calbPdS_S_S_S_S_S_iiiddddd:
[----:B------:R-:W-:Y:S08]  /*0000*/  LDC R1, c[0x0][0x37c] ;  /* 0x0000df00ff017b82 */ /* 0x000ff00000000800 */
[----:B------:R-:W0:Y:S01]  /*0010*/  LDC.64 R10, c[0x0][0x3b8] ;  /* 0x0000ee00ff0a7b82 */ /* 0x000e220000000a00 */
[----:B------:R-:W1:Y:S07]  /*0020*/  S2R R2, SR_TID.X ;  /* 0x0000000000027919 */ /* 0x000e6e0000002100 */
[----:B------:R-:W2:Y:S01]  /*0030*/  S2UR UR6, SR_CTAID.X ;  /* 0x00000000000679c3 */ /* 0x000ea20000002500 */
[----:B0-----:R-:W-:-:S02]  /*0040*/  VIADD R0, R11, 0xffffffff ;  /* 0xffffffff0b007836 */ /* 0x001fc40000000000 */
[----:B------:R-:W-:-:S03]  /*0050*/  VIADD R3, R10, 0xffffffff ;  /* 0xffffffff0a037836 */ /* 0x000fc60000000000 */
[----:B--2---:R-:W-:Y:S01]  /*0060*/  ISETP.NE.AND P0, PT, R0, UR6, PT ;  /* 0x0000000600007c0c */ /* 0x004fe2000bf05270 */
[----:B------:R-:W-:-:S03]  /*0070*/  UIADD3 UR4, UPT, UPT, UR6, -0x1, URZ ;  /* 0xffffffff06047890 */ /* 0x000fc6000fffe0ff */
[----:B------:R-:W-:-:S03]  /*0080*/  ISETP.EQ.OR P0, PT, RZ, UR6, !P0 ;  /* 0x00000006ff007c0c */ /* 0x000fc6000c702670 */
[----:B-1----:R-:W-:Y:S01]  /*0090*/  IMAD R0, R11, UR4, R2 ;  /* 0x000000040b007c24 */ /* 0x002fe2000f8e0202 */
[----:B------:R-:W-:-:S04]  /*00a0*/  ISETP.EQ.OR P0, PT, R2, RZ, P0 ;  /* 0x000000ff0200720c */ /* 0x000fc80000702670 */
[----:B------:R-:W-:-:S13]  /*00b0*/  ISETP.EQ.OR P0, PT, R2, R3, P0 ;  /* 0x000000030200720c */ /* 0x000fda0000702670 */
[----:B------:R-:W-:Y:S05]  /*00c0*/  @P0 EXIT ;  /* 0x000000000000094d */ /* 0x000fea0003800000 */
[----:B------:R-:W0:Y:S01]  /*00d0*/  LDC R10, c[0x0][0x3dc] ;  /* 0x0000f700ff0a7b82 */ /* 0x000e220000000800 */
[----:B------:R-:W-:Y:S01]  /*00e0*/  IMAD R3, R11, UR6, RZ ;  /* 0x000000060b037c24 */ /* 0x000fe2000f8e02ff */
[----:B------:R-:W1:Y:S04]  /*00f0*/  LDCU.64 UR8, c[0x0][0x358] ;  /* 0x00006b00ff0877ac */ /* 0x000e680008000a00 */
[----:B------:R-:W-:Y:S02]  /*0100*/  IADD3 R28, PT, PT, R2, R11, R3 ;  /* 0x0000000b021c7210 */ /* 0x000fe40007ffe003 */
[----:B------:R-:W2:Y:S01]  /*0110*/  LDC.64 R8, c[0x0][0x3d8] ;  /* 0x0000f600ff087b82 */ /* 0x000ea20000000a00 */
[----:B0-----:R-:W2:Y:S01]  /*0120*/  MUFU.RCP64H R5, R10 ;  /* 0x0000000a00057308 */ /* 0x001ea20000001800 */
[----:B------:R-:W-:-:S05]  /*0130*/  VIADD R4, R10, 0x300402 ;  /* 0x003004020a047836 */ /* 0x000fca0000000000 */
[----:B------:R-:W-:Y:S01]  /*0140*/  FSETP.GEU.AND P0, PT, |R4|, 5.8789094863358348022e-39, PT ;  /* 0x004004020400780b */ /* 0x000fe20003f0e200 */
[----:B--2---:R-:W-:-:S08]  /*0150*/  DFMA R6, R4, -R8, 1 ;  /* 0x3ff000000406742b */ /* 0x004fd00000000808 */
[----:B------:R-:W-:-:S08]  /*0160*/  DFMA R6, R6, R6, R6 ;  /* 0x000000060606722b */ /* 0x000fd00000000006 */
[----:B------:R-:W-:-:S08]  /*0170*/  DFMA R6, R4, R6, R4 ;  /* 0x000000060406722b */ /* 0x000fd00000000004 */
[----:B------:R-:W-:-:S08]  /*0180*/  DFMA R8, R6, -R8, 1 ;  /* 0x3ff000000608742b */ /* 0x000fd00000000808 */
[----:B------:R-:W-:-:S10]  /*0190*/  DFMA R8, R6, R8, R6 ;  /* 0x000000080608722b */ /* 0x000fd40000000006 */
[----:B------:R-:W-:Y:S02]  /*01a0*/  R2UR UR4, R8 ;  /* 0x00000000080472ca */ /* 0x000fe400000e0000 */
[----:B------:R-:W-:Y:S01]  /*01b0*/  R2UR UR5, R9 ;  /* 0x00000000090572ca */ /* 0x000fe200000e0000 */
[----:B-1----:R-:W-:-:S14]  /*01c0*/  @P0 BRA `(.L_x_37) ;  /* 0x0000000000100947 */ /* 0x002fdc0003800000 */
[----:B------:R-:W-:-:S05]  /*01d0*/  LOP3.LUT R4, R10, 0x7fffffff, RZ, 0xc0, !PT ;  /* 0x7fffffff0a047812 */ /* 0x000fca00078ec0ff */
[----:B------:R-:W-:Y:S01]  /*01e0*/  VIADD R10, R4, 0xfff00000 ;  /* 0xfff00000040a7836 */ /* 0x000fe20000000000 */
[----:B------:R-:W-:-:S07]  /*01f0*/  MOV R4, 0x210 ;  /* 0x0000021000047802 */ /* 0x000fce0000000f00 */
[----:B------:R-:W-:Y:S05]  /*0200*/  CALL.REL.NOINC `($__internal_2_$__cuda_sm20_dblrcp_rn_slowpath_v3) ;  /* 0x0000000c00607944 */ /* 0x000fea0003c00000 */
.L_x_37:
[----:B------:R-:W0:Y:S01]  /*0210*/  LDCU.64 UR6, c[0x0][0x380] ;  /* 0x00007000ff0677ac */ /* 0x000e220008000a00 */
[C---:B------:R-:W-:Y:S01]  /*0220*/  IADD3 R2, P0, PT, R3.reuse, R2, RZ ;  /* 0x0000000203027210 */ /* 0x040fe20007f1e0ff */
[----:B------:R-:W1:Y:S03]  /*0230*/  LDC.64 R12, c[0x0][0x3c8] ;  /* 0x0000f200ff0c7b82 */ /* 0x000e660000000a00 */
[----:B------:R-:W-:Y:S01]  /*0240*/  LEA.HI.X.SX32 R3, R3, RZ, 0x1, P0 ;  /* 0x000000ff03037211 */ /* 0x000fe200000f0eff */
[----:B------:R-:W-:-:S03]  /*0250*/  IMAD.SHL.U32 R7, R2, 0x8, RZ ;  /* 0x0000000802077824 */ /* 0x000fc600078e00ff */
[----:B------:R-:W-:Y:S02]  /*0260*/  SHF.L.U64.HI R8, R2, 0x3, R3 ;  /* 0x0000000302087819 */ /* 0x000fe40000010203 */
[----:B0-----:R-:W-:-:S04]  /*0270*/  IADD3 R10, P0, PT, R7, UR6, RZ ;  /* 0x00000006070a7c10 */ /* 0x001fc8000ff1e0ff */
[----:B------:R-:W-:-:S05]  /*0280*/  IADD3.X R11, PT, PT, R8, UR7, RZ, P0, !PT ;  /* 0x00000007080b7c10 */ /* 0x000fca00087fe4ff */
[----:B------:R-:W2:Y:S04]  /*0290*/  LDG.E.64 R2, desc[UR8][R10.64+0x8] ;  /* 0x000008080a027981 */ /* 0x000ea8000c1e1b00 */
[----:B------:R0:W2:Y:S01]  /*02a0*/  LDG.E.64 R4, desc[UR8][R10.64+-0x8] ;  /* 0xfffff8080a047981 */ /* 0x0000a2000c1e1b00 */
[----:B-1----:R-:W-:Y:S01]  /*02b0*/  DADD R12, R12, R12 ;  /* 0x000000000c0c7229 */ /* 0x002fe2000000000c */
[----:B------:R-:W-:Y:S09]  /*02c0*/  BSSY.RECONVERGENT B0, `(.L_x_38) ;  /* 0x000001f000007945 */ /* 0x000ff20003800200 */
[----:B------:R-:W-:-:S02]  /*02d0*/  R2UR UR7, R13 ;  /* 0x000000000d0772ca */ /* 0x000fc400000e0000 */
[----:B------:R-:W-:Y:S01]  /*02e0*/  R2UR UR6, R12 ;  /* 0x000000000c0672ca */ /* 0x000fe200000e0000 */
[----:B------:R-:W-:-:S10]  /*02f0*/  IMAD.MOV.U32 R12, RZ, RZ, 0x1 ;  /* 0x00000001ff0c7424 */ /* 0x000fd400078e00ff */
[----:B------:R-:W1:Y:S01]  /*0300*/  MUFU.RCP64H R13, UR7 ;  /* 0x00000007000d7d08 */ /* 0x000e620008001800 */
[----:B------:R-:W-:Y:S02]  /*0310*/  IMAD.U32 R15, RZ, RZ, UR7 ;  /* 0x00000007ff0f7e24 */ /* 0x000fe4000f8e00ff */
[----:B------:R-:W-:-:S06]  /*0320*/  IMAD.U32 R14, RZ, RZ, UR6 ;  /* 0x00000006ff0e7e24 */ /* 0x000fcc000f8e00ff */
[----:B-1----:R-:W-:-:S08]  /*0330*/  DFMA R14, R12, -R14, 1 ;  /* 0x3ff000000c0e742b */ /* 0x002fd0000000080e */
[----:B------:R-:W-:-:S08]  /*0340*/  DFMA R14, R14, R14, R14 ;  /* 0x0000000e0e0e722b */ /* 0x000fd0000000000e */
[----:B------:R-:W-:Y:S01]  /*0350*/  DFMA R12, R12, R14, R12 ;  /* 0x0000000e0c0c722b */ /* 0x000fe2000000000c */
[----:B------:R-:W-:Y:S01]  /*0360*/  IMAD.U32 R14, RZ, RZ, UR6 ;  /* 0x00000006ff0e7e24 */ /* 0x000fe2000f8e00ff */
[----:B------:R-:W-:-:S06]  /*0370*/  MOV R15, UR7 ;  /* 0x00000007000f7c02 */ /* 0x000fcc0008000f00 */
[----:B0-----:R-:W-:-:S08]  /*0380*/  DFMA R10, R12, -R14, 1 ;  /* 0x3ff000000c0a742b */ /* 0x001fd0000000080e */
[----:B------:R-:W-:Y:S02]  /*0390*/  DFMA R10, R12, R10, R12 ;  /* 0x0000000a0c0a722b */ /* 0x000fe4000000000c */
[----:B--2---:R-:W-:-:S08]  /*03a0*/  DADD R14, R2, -R4 ;  /* 0x00000000020e7229 */ /* 0x004fd00000000804 */
[----:B------:R-:W-:Y:S02]  /*03b0*/  DMUL R4, R14, R10 ;  /* 0x0000000a0e047228 */ /* 0x000fe40000000000 */
[----:B------:R-:W-:-:S06]  /*03c0*/  FSETP.GEU.AND P1, PT, |R15|, 6.5827683646048100446e-37, PT ;  /* 0x036000000f00780b */ /* 0x000fcc0003f2e200 */
[----:B------:R-:W-:-:S08]  /*03d0*/  DFMA R2, R4, -UR6, R14 ;  /* 0x8000000604027c2b */ /* 0x000fd0000800000e */
[----:B------:R-:W-:-:S10]  /*03e0*/  DFMA R4, R10, R2, R4 ;  /* 0x000000020a04722b */ /* 0x000fd40000000004 */
[----:B------:R-:W-:-:S05]  /*03f0*/  FFMA R2, RZ, UR7, R5 ;  /* 0x00000007ff027c23 */ /* 0x000fca0008000005 */
[----:B------:R-:W-:-:S13]  /*0400*/  FSETP.GT.AND P0, PT, |R2|, 1.469367938527859385e-39, PT ;  /* 0x001000000200780b */ /* 0x000fda0003f04200 */
[----:B------:R-:W-:Y:S05]  /*0410*/  @P0 BRA P1, `(.L_x_39) ;  /* 0x0000000000240947 */ /* 0x000fea0000800000 */
[----:B------:R-:W-:Y:S01]  /*0420*/  IMAD.U32 R2, RZ, RZ, UR6 ;  /* 0x00000006ff027e24 */ /* 0x000fe2000f8e00ff */
[----:B------:R-:W-:Y:S01]  /*0430*/  MOV R6, 0x490 ;  /* 0x0000049000067802 */ /* 0x000fe20000000f00 */
[----:B------:R-:W-:Y:S02]  /*0440*/  IMAD.U32 R12, RZ, RZ, UR6 ;  /* 0x00000006ff0c7e24 */ /* 0x000fe4000f8e00ff */
[----:B------:R-:W-:Y:S02]  /*0450*/  IMAD.U32 R3, RZ, RZ, UR7 ;  /* 0x00000007ff037e24 */ /* 0x000fe4000f8e00ff */
[----:B------:R-:W-:Y:S02]  /*0460*/  IMAD.U32 R13, RZ, RZ, UR7 ;  /* 0x00000007ff0d7e24 */ /* 0x000fe4000f8e00ff */
[----:B------:R-:W-:-:S07]  /*0470*/  IMAD.MOV.U32 R12, RZ, RZ, R2 ;  /* 0x000000ffff0c7224 */ /* 0x000fce00078e0002 */
[----:B------:R-:W-:Y:S05]  /*0480*/  CALL.REL.NOINC `($__internal_3_$__cuda_sm20_div_rn_f64_full) ;  /* 0x0000000c00747944 */ /* 0x000fea0003c00000 */
[----:B------:R-:W-:Y:S02]  /*0490*/  IMAD.MOV.U32 R4, RZ, RZ, R18 ;  /* 0x000000ffff047224 */ /* 0x000fe400078e0012 */
[----:B------:R-:W-:-:S07]  /*04a0*/  IMAD.MOV.U32 R5, RZ, RZ, R19 ;  /* 0x000000ffff057224 */ /* 0x000fce00078e0013 */
.L_x_39:
[----:B------:R-:W-:Y:S05]  /*04b0*/  BSYNC.RECONVERGENT B0 ;  /* 0x0000000000007941 */ /* 0x000fea0003800200 */
.L_x_38:
[----:B------:R-:W0:Y:S08]  /*04c0*/  LDC.64 R2, c[0x0][0x388] ;  /* 0x0000e200ff027b82 */ /* 0x000e300000000a00 */
[----:B------:R-:W1:Y:S01]  /*04d0*/  LDC.64 R10, c[0x0][0x3d0] ;  /* 0x0000f400ff0a7b82 */ /* 0x000e620000000a00 */
[----:B0-----:R-:W-:-:S04]  /*04e0*/  IMAD.WIDE R14, R28, 0x8, R2 ;  /* 0x000000081c0e7825 */ /* 0x001fc800078e0202 */
[----:B------:R-:W-:Y:S02]  /*04f0*/  IMAD.WIDE R2, R0, 0x8, R2 ;  /* 0x0000000800027825 */ /* 0x000fe400078e0202 */
[----:B------:R-:W2:Y:S04]  /*0500*/  LDG.E.64 R14, desc[UR8][R14.64] ;  /* 0x000000080e0e7981 */ /* 0x000ea8000c1e1b00 */
[----:B------:R-:W2:Y:S01]  /*0510*/  LDG.E.64 R2, desc[UR8][R2.64] ;  /* 0x0000000802027981 */ /* 0x000ea2000c1e1b00 */
[----:B-1----:R-:W-:Y:S01]  /*0520*/  DADD R10, R10, R10 ;  /* 0x000000000a0a7229 */ /* 0x002fe2000000000a */
[----:B------:R-:W-:Y:S09]  /*0530*/  BSSY.RECONVERGENT B0, `(.L_x_40) ;  /* 0x000001f000007945 */ /* 0x000ff20003800200 */
[----:B------:R-:W-:-:S02]  /*0540*/  R2UR UR11, R11 ;  /* 0x000000000b0b72ca */ /* 0x000fc400000e0000 */
[----:B------:R-:W-:Y:S01]  /*0550*/  R2UR UR10, R10 ;  /* 0x000000000a0a72ca */ /* 0x000fe200000e0000 */
[----:B------:R-:W-:-:S10]  /*0560*/  IMAD.MOV.U32 R10, RZ, RZ, 0x1 ;  /* 0x00000001ff0a7424 */ /* 0x000fd400078e00ff */
[----:B------:R-:W0:Y:S01]  /*0570*/  MUFU.RCP64H R11, UR11 ;  /* 0x0000000b000b7d08 */ /* 0x000e220008001800 */
[----:B------:R-:W-:Y:S01]  /*0580*/  MOV R13, UR11 ;  /* 0x0000000b000d7c02 */ /* 0x000fe20008000f00 */
[----:B------:R-:W-:-:S06]  /*0590*/  IMAD.U32 R12, RZ, RZ, UR10 ;  /* 0x0000000aff0c7e24 */ /* 0x000fcc000f8e00ff */
[----:B0-----:R-:W-:-:S08]  /*05a0*/  DFMA R12, R10, -R12, 1 ;  /* 0x3ff000000a0c742b */ /* 0x001fd0000000080c */
[----:B------:R-:W-:-:S08]  /*05b0*/  DFMA R12, R12, R12, R12 ;  /* 0x0000000c0c0c722b */ /* 0x000fd0000000000c */
[----:B------:R-:W-:Y:S01]  /*05c0*/  DFMA R12, R10, R12, R10 ;  /* 0x0000000c0a0c722b */ /* 0x000fe2000000000a */
[----:B------:R-:W-:Y:S02]  /*05d0*/  IMAD.U32 R10, RZ, RZ, UR10 ;  /* 0x0000000aff0a7e24 */ /* 0x000fe4000f8e00ff */
[----:B------:R-:W-:-:S06]  /*05e0*/  IMAD.U32 R11, RZ, RZ, UR11 ;  /* 0x0000000bff0b7e24 */ /* 0x000fcc000f8e00ff */
[----:B------:R-:W-:-:S08]  /*05f0*/  DFMA R10, R12, -R10, 1 ;  /* 0x3ff000000c0a742b */ /* 0x000fd0000000080a */
        /* <DEDUP_REMOVED lines=16> */
[----:B------:R-:W-:Y:S01]  /*0700*/  MOV R2, R18 ;  /* 0x0000001200027202 */ /* 0x000fe20000000f00 */
[----:B------:R-:W-:-:S07]  /*0710*/  IMAD.MOV.U32 R3, RZ, RZ, R19 ;  /* 0x000000ffff037224 */ /* 0x000fce00078e0013 */
.L_x_41:
[----:B------:R-:W-:Y:S05]  /*0720*/  BSYNC.RECONVERGENT B0 ;  /* 0x0000000000007941 */ /* 0x000fea0003800200 */
.L_x_40:
[----:B------:R-:W-:Y:S01]  /*0730*/  DADD R10, -RZ, |R4| ;  /* 0x00000000ff0a7229 */ /* 0x000fe20000000504 */
[----:B------:R-:W-:Y:S01]  /*0740*/  BSSY.RECONVERGENT B0, `(.L_x_42) ;  /* 0x0000005000007945 */ /* 0x000fe20003800200 */
[----:B------:R-:W-:-:S08]  /*0750*/  MOV R6, 0x790 ;  /* 0x0000079000067802 */ /* 0x000fd00000000f00 */
[----:B------:R-:W-:Y:S02]  /*0760*/  IMAD.MOV.U32 R12, RZ, RZ, R10 ;  /* 0x000000ffff0c7224 */ /* 0x000fe400078e000a */
[----:B------:R-:W-:-:S07]  /*0770*/  IMAD.MOV.U32 R9, RZ, RZ, R11 ;  /* 0x000000ffff097224 */ /* 0x000fce00078e000b */
[----:B------:R-:W-:Y:S05]  /*0780*/  CALL.REL.NOINC `($_Z4calbPdS_S_S_S_S_S_iiiddddd$__internal_accurate_pow) ;  /* 0x0000001000207944 */ /* 0x000fea0003c00000 */
[----:B------:R-:W-:Y:S05]  /*0790*/  BSYNC.RECONVERGENT B0 ;  /* 0x0000000000007941 */ /* 0x000fea0003800200 */
.L_x_42:
[----:B------:R-:W0:Y:S02]  /*07a0*/  LDC.64 R10, c[0x0][0x380] ;  /* 0x0000e000ff0a7b82 */ /* 0x000e240000000a00 */
[----:B0-----:R-:W-:-:S04]  /*07b0*/  IMAD.WIDE R28, R28, 0x8, R10 ;  /* 0x000000081c1c7825 */ /* 0x001fc800078e020a */
[----:B------:R-:W-:Y:S01]  /*07c0*/  IMAD.WIDE R10, R0, 0x8, R10 ;  /* 0x00000008000a7825 */ /* 0x000fe200078e020a */
[----:B------:R-:W2:Y:S05]  /*07d0*/  LDG.E.64 R12, desc[UR8][R28.64] ;  /* 0x000000081c0c7981 */ /* 0x000eaa000c1e1b00 */
[----:B------:R-:W2:Y:S01]  /*07e0*/  LDG.E.64 R10, desc[UR8][R10.64] ;  /* 0x000000080a0a7981 */ /* 0x000ea2000c1e1b00 */
[----:B------:R-:W0:Y:S01]  /*07f0*/  MUFU.RCP64H R17, UR11 ;  /* 0x0000000b00117d08 */ /* 0x000e220008001800 */
[----:B------:R-:W-:Y:S01]  /*0800*/  IMAD.U32 R18, RZ, RZ, UR10 ;  /* 0x0000000aff127e24 */ /* 0x000fe2000f8e00ff */
[C---:B------:R-:W-:Y:S01]  /*0810*/  DSETP.NEU.AND P1, PT, R4.reuse, RZ, PT ;  /* 0x000000ff0400722a */ /* 0x040fe20003f2d000 */
[----:B------:R-:W-:Y:S01]  /*0820*/  IMAD.U32 R19, RZ, RZ, UR11 ;  /* 0x0000000bff137e24 */ /* 0x000fe2000f8e00ff */
[----:B------:R-:W-:Y:S01]  /*0830*/  BSSY.RECONVERGENT B0, `(.L_x_43) ;  /* 0x0000019000007945 */ /* 0x000fe20003800200 */
[----:B------:R-:W-:Y:S01]  /*0840*/  IMAD.MOV.U32 R16, RZ, RZ, 0x1 ;  /* 0x00000001ff107424 */ /* 0x000fe200078e00ff */
[----:B------:R-:W-:-:S10]  /*0850*/  DSETP.NEU.AND P0, PT, R4, 1, PT ;  /* 0x3ff000000400742a */ /* 0x000fd40003f0d000 */
[----:B------:R-:W-:Y:S01]  /*0860*/  @!P1 CS2R R14, SRZ ;  /* 0x00000000000e9805 */ /* 0x000fe2000001ff00 */
[----:B0-----:R-:W-:-:S08]  /*0870*/  DFMA R18, R16, -R18, 1 ;  /* 0x3ff000001012742b */ /* 0x001fd00000000812 */
[----:B------:R-:W-:-:S08]  /*0880*/  DFMA R18, R18, R18, R18 ;  /* 0x000000121212722b */ /* 0x000fd00000000012 */
[----:B------:R-:W-:Y:S01]  /*0890*/  DFMA R18, R16, R18, R16 ;  /* 0x000000121012722b */ /* 0x000fe20000000010 */
[----:B------:R-:W-:Y:S02]  /*08a0*/  IMAD.U32 R16, RZ, RZ, UR10 ;  /* 0x0000000aff107e24 */ /* 0x000fe4000f8e00ff */
[----:B------:R-:W-:-:S06]  /*08b0*/  IMAD.U32 R17, RZ, RZ, UR11 ;  /* 0x0000000bff117e24 */ /* 0x000fcc000f8e00ff */
[----:B------:R-:W-:-:S08]  /*08c0*/  DFMA R16, R18, -R16, 1 ;  /* 0x3ff000001210742b */ /* 0x000fd00000000810 */
[----:B------:R-:W-:Y:S02]  /*08d0*/  DFMA R18, R18, R16, R18 ;  /* 0x000000101212722b */ /* 0x000fe40000000012 */
[----:B--2---:R-:W-:Y:S02]  /*08e0*/  DADD R12, R12, -R10 ;  /* 0x000000000c0c7229 */ /* 0x004fe4000000080a */
[----:B------:R-:W-:-:S06]  /*08f0*/  DADD R10, R4, 2 ;  /* 0x40000000040a7429 */ /* 0x000fcc0000000000 */
[----:B------:R-:W-:-:S04]  /*0900*/  DMUL R16, R18, R12 ;  /* 0x0000000c12107228 */ /* 0x000fc80000000000 */
[----:B------:R-:W-:-:S04]  /*0910*/  LOP3.LUT R6, R11, 0x7ff00000, RZ, 0xc0, !PT ;  /* 0x7ff000000b067812 */ /* 0x000fc800078ec0ff */
[----:B------:R-:W-:Y:S01]  /*0920*/  ISETP.NE.AND P2, PT, R6, 0x7ff00000, PT ;  /* 0x7ff000000600780c */ /* 0x000fe20003f45270 */
[----:B------:R-:W-:-:S08]  /*0930*/  DFMA R10, R16, -UR10, R12 ;  /* 0x8000000a100a7c2b */ /* 0x000fd0000800000c */
[----:B------:R-:W-:-:S04]  /*0940*/  DFMA R10, R18, R10, R16 ;  /* 0x0000000a120a722b */ /* 0x000fc80000000010 */
[----:B------:R-:W-:Y:S07]  /*0950*/  @P2 BRA `(.L_x_44) ;  /* 0x0000000000182947 */ /* 0x000fee0003800000 */
[----:B------:R-:W-:-:S14]  /*0960*/  DSETP.NAN.AND P1, PT, R4, R4, PT ;  /* 0x000000040400722a */ /* 0x000fdc0003f28000 */
[----:B------:R-:W-:Y:S01]  /*0970*/  @P1 DADD R14, R4, 2 ;  /* 0x40000000040e1429 */ /* 0x000fe20000000000 */
[----:B------:R-:W-:Y:S10]  /*0980*/  @P1 BRA `(.L_x_44) ;  /* 0x00000000000c1947 */ /* 0x000ff40003800000 */
[----:B------:R-:W-:-:S14]  /*0990*/  DSETP.NEU.AND P1, PT, |R4|, +INF , PT ;  /* 0x7ff000000400742a */ /* 0x000fdc0003f2d200 */
[----:B------:R-:W-:Y:S01]  /*09a0*/  @!P1 MOV R14, 0x0 ;  /* 0x00000000000e9802 */ /* 0x000fe20000000f00 */
[----:B------:R-:W-:-:S07]  /*09b0*/  @!P1 IMAD.MOV.U32 R15, RZ, RZ, 0x7ff00000 ;  /* 0x7ff00000ff0f9424 */ /* 0x000fce00078e00ff */
.L_x_44:
[----:B------:R-:W-:Y:S05]  /*09c0*/  BSYNC.RECONVERGENT B0 ;  /* 0x0000000000007941 */ /* 0x000fea0003800200 */
.L_x_43:
[----:B------:R-:W-:Y:S01]  /*09d0*/  FFMA R6, RZ, UR11, R11 ;  /* 0x0000000bff067c23 */ /* 0x000fe2000800000b */
[----:B------:R-:W-:Y:S01]  /*09e0*/  FSEL R14, R14, RZ, P0 ;  /* 0x000000ff0e0e7208 */ /* 0x000fe20000000000 */
[----:B------:R-:W-:Y:S01]  /*09f0*/  DADD R4, R2, R4 ;  /* 0x0000000002047229 */ /* 0x000fe20000000004 */
[----:B------:R-:W-:Y:S01]  /*0a00*/  FSEL R15, R15, 1.875, P0 ;  /* 0x3ff000000f0f7808 */ /* 0x000fe20000000000 */
[----:B------:R-:W-:Y:S01]  /*0a10*/  BSSY.RECONVERGENT B0, `(.L_x_45) ;  /* 0x0000011000007945 */ /* 0x000fe20003800200 */
[----:B------:R-:W-:Y:S02]  /*0a20*/  FSETP.GT.AND P0, PT, |R6|, 1.469367938527859385e-39, PT ;  /* 0x001000000600780b */ /* 0x000fe40003f04200 */
[----:B------:R-:W-:-:S03]  /*0a30*/  FSETP.GEU.AND P1, PT, |R13|, 6.5827683646048100446e-37, PT ;  /* 0x036000000d00780b */ /* 0x000fc60003f2e200 */
[----:B------:R-:W-:-:S10]  /*0a40*/  DFMA R4, R4, UR4, -R14 ;  /* 0x0000000404047c2b */ /* 0x000fd4000800080e */
[----:B------:R-:W-:Y:S05]  /*0a50*/  @P0 BRA P1, `(.L_x_46) ;  /* 0x0000000000300947 */ /* 0x000fea0000800000 */
[----:B------:R-:W-:Y:S01]  /*0a60*/  IMAD.U32 R17, RZ, RZ, UR11 ;  /* 0x0000000bff117e24 */ /* 0x000fe2000f8e00ff */
[----:B------:R-:W-:Y:S01]  /*0a70*/  MOV R6, 0xb00 ;  /* 0x00000b0000067802 */ /* 0x000fe20000000f00 */
[----:B------:R-:W-:Y:S02]  /*0a80*/  IMAD.U32 R10, RZ, RZ, UR10 ;  /* 0x0000000aff0a7e24 */ /* 0x000fe4000f8e00ff */
[----:B------:R-:W-:Y:S02]  /*0a90*/  IMAD.MOV.U32 R14, RZ, RZ, R12 ;  /* 0x000000ffff0e7224 */ /* 0x000fe400078e000c */
[----:B------:R-:W-:Y:S01]  /*0aa0*/  IMAD.MOV.U32 R15, RZ, RZ, R13 ;  /* 0x000000ffff0f7224 */ /* 0x000fe200078e000d */
[----:B------:R-:W-:Y:S01]  /*0ab0*/  MOV R13, R17 ;  /* 0x00000011000d7202 */ /* 0x000fe20000000f00 */
[----:B------:R-:W-:Y:S02]  /*0ac0*/  IMAD.U32 R11, RZ, RZ, UR11 ;  /* 0x0000000bff0b7e24 */ /* 0x000fe4000f8e00ff */
[----:B------:R-:W-:-:S02]  /*0ad0*/  IMAD.U32 R16, RZ, RZ, UR10 ;  /* 0x0000000aff107e24 */ /* 0x000fc4000f8e00ff */
[----:B------:R-:W-:-:S07]  /*0ae0*/  IMAD.MOV.U32 R12, RZ, RZ, R10 ;  /* 0x000000ffff0c7224 */ /* 0x000fce00078e000a */
[----:B------:R-:W-:Y:S05]  /*0af0*/  CALL.REL.NOINC `($__internal_3_$__cuda_sm20_div_rn_f64_full) ;  /* 0x0000000400d87944 */ /* 0x000fea0003c00000 */
[----:B------:R-:W-:Y:S02]  /*0b00*/  IMAD.MOV.U32 R10, RZ, RZ, R18 ;  /* 0x000000ffff0a7224 */ /* 0x000fe400078e0012 */
[----:B------:R-:W-:-:S07]  /*0b10*/  IMAD.MOV.U32 R11, RZ, RZ, R19 ;  /* 0x000000ffff0b7224 */ /* 0x000fce00078e0013 */
.L_x_46:
[----:B------:R-:W-:Y:S05]  /*0b20*/  BSYNC.RECONVERGENT B0 ;  /* 0x0000000000007941 */ /* 0x000fea0003800200 */
.L_x_45:
[----:B------:R-:W0:Y:S02]  /*0b30*/  LDCU.64 UR4, c[0x0][0x388] ;  /* 0x00007100ff0477ac */ /* 0x000e240008000a00 */
[----:B0-----:R-:W-:-:S04]  /*0b40*/  IADD3 R6, P0, PT, R7, UR4, RZ ;  /* 0x0000000407067c10 */ /* 0x001fc8000ff1e0ff */
[----:B------:R-:W-:-:S05]  /*0b50*/  IADD3.X R7, PT, PT, R8, UR5, RZ, P0, !PT ;  /* 0x0000000508077c10 */ /* 0x000fca00087fe4ff */
[----:B------:R-:W2:Y:S04]  /*0b60*/  LDG.E.64 R8, desc[UR8][R6.64+0x8] ;  /* 0x0000080806087981 */ /* 0x000ea8000c1e1b00 */
[----:B------:R-:W2:Y:S01]  /*0b70*/  LDG.E.64 R12, desc[UR8][R6.64+-0x8] ;  /* 0xfffff808060c7981 */ /* 0x000ea2000c1e1b00 */
[----:B------:R-:W0:Y:S01]  /*0b80*/  MUFU.RCP64H R15, UR7 ;  /* 0x00000007000f7d08 */ /* 0x000e220008001800 */
[----:B------:R-:W-:Y:S01]  /*0b90*/  IMAD.U32 R16, RZ, RZ, UR6 ;  /* 0x00000006ff107e24 */ /* 0x000fe2000f8e00ff */
[----:B------:R-:W-:Y:S01]  /*0ba0*/  BSSY.RECONVERGENT B0, `(.L_x_47) ;  /* 0x000001c000007945 */ /* 0x000fe20003800200 */
[----:B------:R-:W-:Y:S02]  /*0bb0*/  IMAD.U32 R17, RZ, RZ, UR7 ;  /* 0x00000007ff117e24 */ /* 0x000fe4000f8e00ff */
[----:B------:R-:W-:-:S06]  /*0bc0*/  IMAD.MOV.U32 R14, RZ, RZ, 0x1 ;  /* 0x00000001ff0e7424 */ /* 0x000fcc00078e00ff */
        /* <DEDUP_REMOVED lines=8> */
[----:B------:R-:W-:-:S08]  /*0c50*/  DMUL R14, R8, R10 ;  /* 0x0000000a080e7228 */ /* 0x000fd00000000000 */
        /* <DEDUP_REMOVED lines=8> */
[----:B------:R-:W-:Y:S01]  /*0ce0*/  MOV R7, UR7 ;  /* 0x0000000700077c02 */ /* 0x000fe20008000f00 */
[----:B------:R-:W-:Y:S02]  /*0cf0*/  IMAD.U32 R12, RZ, RZ, UR6 ;  /* 0x00000006ff0c7e24 */ /* 0x000fe4000f8e00ff */
[----:B------:R-:W-:Y:S01]  /*0d00*/  IMAD.MOV.U32 R12, RZ, RZ, R6 ;  /* 0x000000ffff0c7224 */ /* 0x000fe200078e0006 */
[----:B------:R-:W-:Y:S01]  /*0d10*/  MOV R6, 0xd40 ;  /* 0x00000d4000067802 */ /* 0x000fe20000000f00 */
[----:B------:R-:W-:-:S07]  /*0d20*/  IMAD.U32 R13, RZ, RZ, UR7 ;  /* 0x00000007ff0d7e24 */ /* 0x000fce000f8e00ff */
[----:B------:R-:W-:Y:S05]  /*0d30*/  CALL.REL.NOINC `($__internal_3_$__cuda_sm20_div_rn_f64_full) ;  /* 0x0000000400487944 */ /* 0x000fea0003c00000 */
[----:B------:R-:W-:Y:S02]  /*0d40*/  IMAD.MOV.U32 R6, RZ, RZ, R18 ;  /* 0x000000ffff067224 */ /* 0x000fe400078e0012 */
[----:B------:R-:W-:-:S07]  /*0d50*/  IMAD.MOV.U32 R7, RZ, RZ, R19 ;  /* 0x000000ffff077224 */ /* 0x000fce00078e0013 */
.L_x_48:
[----:B------:R-:W-:Y:S05]  /*0d60*/  BSYNC.RECONVERGENT B0 ;  /* 0x0000000000007941 */ /* 0x000fea0003800200 */
.L_x_47:
[----:B------:R-:W-:Y:S01]  /*0d70*/  DADD R8, -RZ, |R2| ;  /* 0x00000000ff087229 */ /* 0x000fe20000000502 */
[----:B------:R-:W-:Y:S01]  /*0d80*/  BSSY.RECONVERGENT B0, `(.L_x_49) ;  /* 0x0000006000007945 */ /* 0x000fe20003800200 */
[----:B------:R-:W-:-:S08]  /*0d90*/  DADD R6, R6, R6 ;  /* 0x0000000006067229 */ /* 0x000fd00000000006 */
[----:B------:R-:W-:Y:S01]  /*0da0*/  DADD R4, R4, -R6 ;  /* 0x0000000004047229 */ /* 0x000fe20000000806 */
[----:B------:R-:W-:Y:S01]  /*0db0*/  IMAD.MOV.U32 R12, RZ, RZ, R8 ;  /* 0x000000ffff0c7224 */ /* 0x000fe200078e0008 */
[----:B------:R-:W-:-:S09]  /*0dc0*/  MOV R6, 0xde0 ;  /* 0x00000de000067802 */ /* 0x000fd20000000f00 */
[----:B------:R-:W-:Y:S05]  /*0dd0*/  CALL.REL.NOINC `($_Z4calbPdS_S_S_S_S_S_iiiddddd$__internal_accurate_pow) ;  /* 0x00000008008c7944 */ /* 0x000fea0003c00000 */
[----:B------:R-:W-:Y:S05]  /*0de0*/  BSYNC.RECONVERGENT B0 ;  /* 0x0000000000007941 */ /* 0x000fea0003800200 */
.L_x_49:
[C---:B------:R-:W-:Y:S01]  /*0df0*/  DADD R6, R2.reuse, 2 ;  /* 0x4000000002067429 */ /* 0x040fe20000000000 */
[----:B------:R-:W0:Y:S01]  /*0e00*/  LDC.64 R8, c[0x0][0x398] ;  /* 0x0000e600ff087b82 */ /* 0x000e220000000a00 */
[----:B------:R-:W-:Y:S01]  /*0e10*/  DSETP.NEU.AND P0, PT, R2, RZ, PT ;  /* 0x000000ff0200722a */ /* 0x000fe20003f0d000 */
[----:B------:R-:W-:Y:S07]  /*0e20*/  BSSY.RECONVERGENT B0, `(.L_x_50) ;  /* 0x000000b000007945 */ /* 0x000fee0003800200 */
        /* <DEDUP_REMOVED lines=10> */
.L_x_51:
[----:B------:R-:W-:Y:S05]  /*0ed0*/  BSYNC.RECONVERGENT B0 ;  /* 0x0000000000007941 */ /* 0x000fea0003800200 */
.L_x_50:
[----:B------:R-:W1:Y:S01]  /*0ee0*/  LDCU UR6, c[0x0][0x3bc] ;  /* 0x00007780ff0677ac */ /* 0x000e620008000800 */
[----:B------:R-:W-:Y:S01]  /*0ef0*/  DSETP.NEU.AND P0, PT, R2, 1, PT ;  /* 0x3ff000000200742a */ /* 0x000fe20003f0d000 */
[----:B------:R-:W2:Y:S05]  /*0f00*/  LDCU.64 UR4, c[0x0][0x3e0] ;  /* 0x00007c00ff0477ac */ /* 0x000eaa0008000a00 */
[----:B------:R-:W-:Y:S02]  /*0f10*/  FSEL R2, R14, RZ, P0 ;  /* 0x000000ff0e027208 */ /* 0x000fe40000000000 */
[----:B------:R-:W-:-:S06]  /*0f20*/  FSEL R3, R15, 1.875, P0 ;  /* 0x3ff000000f037808 */ /* 0x000fcc0000000000 */
[----:B------:R-:W-:Y:S01]  /*0f30*/  DADD R4, R4, -R2 ;  /* 0x0000000004047229 */ /* 0x000fe20000000802 */
[----:B-1----:R-:W-:-:S04]  /*0f40*/  VIADD R3, R0, UR6 ;  /* 0x0000000600037c36 */ /* 0x002fc80008000000 */
[----:B0-----:R-:W-:-:S03]  /*0f50*/  IMAD.WIDE R2, R3, 0x8, R8 ;  /* 0x0000000803027825 */ /* 0x001fc600078e0208 */
[----:B--2---:R-:W-:-:S07]  /*0f60*/  DMUL R4, R4, UR4 ;  /* 0x0000000404047c28 */ /* 0x004fce0008000000 */
[----:B------:R-:W-:Y:S01]  /*0f70*/  STG.E.64 desc[UR8][R2.64], R4 ;  /* 0x0000000402007986 */ /* 0x000fe2000c101b08 */
[----:B------:R-:W-:Y:S05]  /*0f80*/  EXIT ;  /* 0x000000000000794d */ /* 0x000fea0003800000 */
        .weak           $__internal_2_$__cuda_sm20_dblrcp_rn_slowpath_v3
        .type           $__internal_2_$__cuda_sm20_dblrcp_rn_slowpath_v3,@function
        .size           $__internal_2_$__cuda_sm20_dblrcp_rn_slowpath_v3,($__internal_3_$__cuda_sm20_div_rn_f64_full - $__internal_2_$__cuda_sm20_dblrcp_rn_slowpath_v3)
$__internal_2_$__cuda_sm20_dblrcp_rn_slowpath_v3:
[----:B------:R-:W0:Y:S01]  /*0f90*/  LDC.64 R6, c[0x0][0x3d8] ;  /* 0x0000f600ff067b82 */ /* 0x000e220000000a00 */
[----:B------:R-:W1:Y:S01]  /*0fa0*/  LDCU UR6, c[0x0][0x3dc] ;  /* 0x00007b80ff0677ac */ /* 0x000e620008000800 */
[----:B0-----:R-:W-:-:S14]  /*0fb0*/  DSETP.GTU.AND P0, PT, |R6|, +INF , PT ;  /* 0x7ff000000600742a */ /* 0x001fdc0003f0c200 */
[----:B-1----:R-:W-:Y:S05]  /*0fc0*/  @P0 BRA `(.L_x_52) ;  /* 0x0000000000940947 */ /* 0x002fea0003800000 */
[----:B------:R-:W-:-:S04]  /*0fd0*/  ULOP3.LUT UR7, UR6, 0x7fffffff, URZ, 0xc0, !UPT ;  /* 0x7fffffff06077892 */ /* 0x000fc8000f8ec0ff */
[----:B------:R-:W-:-:S04]  /*0fe0*/  UIADD3 UR4, UPT, UPT, UR7, -0x1, URZ ;  /* 0xffffffff07047890 */ /* 0x000fc8000fffe0ff */
[----:B------:R-:W-:-:S11]  /*0ff0*/  UISETP.GE.U32.AND UP0, UPT, UR4, 0x7fefffff, UPT ;  /* 0x7fefffff0400788c */ /* 0x000fd6000bf06070 */
[----:B------:R-:W-:Y:S01]  /*1000*/  @UP0 ULOP3.LUT UR5, UR6, 0x7ff00000, URZ, 0x3c, !UPT ;  /* 0x7ff0000006050892 */ /* 0x000fe2000f8e3cff */
[----:B------:R-:W-:Y:S01]  /*1010*/  @UP0 UMOV UR4, URZ ;  /* 0x000000ff00040c82 */ /* 0x000fe20008000000 */
[----:B------:R-:W-:Y:S10]  /*1020*/  BRA.U UP0, `(.L_x_53) ;  /* 0x0000000100847547 */ /* 0x000ff4000b800000 */
[----:B------:R-:W-:-:S09]  /*1030*/  UISETP.GE.U32.AND UP0, UPT, UR7, 0x1000001, UPT ;  /* 0x010000010700788c */ /* 0x000fd2000bf06070 */
[----:B------:R-:W-:Y:S05]  /*1040*/  BRA.U !UP0, `(.L_x_54) ;  /* 0x0000000108447547 */ /* 0x000fea000b800000 */
[----:B------:R-:W-:Y:S01]  /*1050*/  UIADD3 UR4, UPT, UPT, UR6, -0x3fe00000, URZ ;  /* 0xc020000006047890 */ /* 0x000fe2000fffe0ff */
[----:B------:R-:W0:Y:S05]  /*1060*/  LDCU UR5, c[0x0][0x3d8] ;  /* 0x00007b00ff0577ac */ /* 0x000e2a0008000800 */
[----:B------:R-:W-:-:S03]  /*1070*/  IMAD.U32 R9, RZ, RZ, UR4 ;  /* 0x00000004ff097e24 */ /* 0x000fc6000f8e00ff */
[----:B------:R-:W1:Y:S01]  /*1080*/  MUFU.RCP64H R11, UR4 ;  /* 0x00000004000b7d08 */ /* 0x000e620008001800 */
[----:B0-----:R-:W-:-:S06]  /*1090*/  IMAD.U32 R8, RZ, RZ, UR5 ;  /* 0x00000005ff087e24 */ /* 0x001fcc000f8e00ff */
[----:B-1----:R-:W-:-:S08]  /*10a0*/  DFMA R12, -R8, R10, 1 ;  /* 0x3ff00000080c742b */ /* 0x002fd0000000010a */
[----:B------:R-:W-:-:S08]  /*10b0*/  DFMA R12, R12, R12, R12 ;  /* 0x0000000c0c0c722b */ /* 0x000fd0000000000c */
[----:B------:R-:W-:-:S08]  /*10c0*/  DFMA R12, R10, R12, R10 ;  /* 0x0000000c0a0c722b */ /* 0x000fd0000000000a */
[----:B------:R-:W-:-:S08]  /*10d0*/  DFMA R8, -R8, R12, 1 ;  /* 0x3ff000000808742b */ /* 0x000fd0000000010c */
[----:B------:R-:W-:-:S08]  /*10e0*/  DFMA R8, R12, R8, R12 ;  /* 0x000000080c08722b */ /* 0x000fd0000000000c */
[----:B------:R-:W-:-:S08]  /*10f0*/  DMUL R8, R8, 2.2250738585072013831e-308 ;  /* 0x0010000008087828 */ /* 0x000fd00000000000 */
[----:B------:R-:W-:-:S08]  /*1100*/  DFMA R6, R8, -R6, 1 ;  /* 0x3ff000000806742b */ /* 0x000fd00000000806 */
[----:B------:R-:W-:-:S08]  /*1110*/  DFMA R6, R6, R6, R6 ;  /* 0x000000060606722b */ /* 0x000fd00000000006 */
[----:B------:R-:W-:-:S10]  /*1120*/  DFMA R6, R8, R6, R8 ;  /* 0x000000060806722b */ /* 0x000fd40000000008 */
[----:B------:R-:W-:Y:S02]  /*1130*/  R2UR UR4, R6 ;  /* 0x00000000060472ca */ /* 0x000fe400000e0000 */
[----:B------:R-:W-:Y:S01]  /*1140*/  R2UR UR5, R7 ;  /* 0x00000000070572ca */ /* 0x000fe200000e0000 */
[----:B------:R-:W-:-:S14]  /*1150*/  BRA `(.L_x_53) ;  /* 0x0000000000387947 */ /* 0x000fdc0003800000 */
.L_x_54:
[----:B------:R-:W-:Y:S01]  /*1160*/  DMUL R6, R6, 8.11296384146066816958e+31 ;  /* 0x4690000006067828 */ /* 0x000fe20000000000 */
[----:B------:R-:W-:-:S05]  /*1170*/  IMAD.MOV.U32 R8, RZ, RZ, R10 ;  /* 0x000000ffff087224 */ /* 0x000fca00078e000a */
[----:B------:R-:W0:Y:S02]  /*1180*/  MUFU.RCP64H R9, R7 ;  /* 0x0000000700097308 */ /* 0x000e240000001800 */
[----:B0-----:R-:W-:-:S08]  /*1190*/  DFMA R10, -R6, R8, 1 ;  /* 0x3ff00000060a742b */ /* 0x001fd00000000108 */
[----:B------:R-:W-:-:S08]  /*11a0*/  DFMA R10, R10, R10, R10 ;  /* 0x0000000a0a0a722b */ /* 0x000fd0000000000a */
[----:B------:R-:W-:-:S08]  /*11b0*/  DFMA R10, R8, R10, R8 ;  /* 0x0000000a080a722b */ /* 0x000fd00000000008 */
[----:B------:R-:W-:-:S08]  /*11c0*/  DFMA R8, -R6, R10, 1 ;  /* 0x3ff000000608742b */ /* 0x000fd0000000010a */
[----:B------:R-:W-:-:S08]  /*11d0*/  DFMA R8, R10, R8, R10 ;  /* 0x000000080a08722b */ /* 0x000fd0000000000a */
[----:B------:R-:W-:-:S10]  /*11e0*/  DMUL R8, R8, 8.11296384146066816958e+31 ;  /* 0x4690000008087828 */ /* 0x000fd40000000000 */
[----:B------:R-:W-:Y:S02]  /*11f0*/  R2UR UR4, R8 ;  /* 0x00000000080472ca */ /* 0x000fe400000e0000 */
[----:B------:R-:W-:Y:S01]  /*1200*/  R2UR UR5, R9 ;  /* 0x00000000090572ca */ /* 0x000fe200000e0000 */
[----:B------:R-:W-:-:S14]  /*1210*/  BRA `(.L_x_53) ;  /* 0x0000000000087947 */ /* 0x000fdc0003800000 */
.L_x_52:
[----:B------:R-:W0:Y:S01]  /*1220*/  LDCU UR4, c[0x0][0x3d8] ;  /* 0x00007b00ff0477ac */ /* 0x000e220008000800 */
[----:B------:R-:W-:-:S12]  /*1230*/  ULOP3.LUT UR5, UR6, 0x80000, URZ, 0xfc, !UPT ;  /* 0x0008000006057892 */ /* 0x000fd8000f8efcff */
.L_x_53:
[----:B------:R-:W-:-:S04]  /*1240*/  IMAD.MOV.U32 R5, RZ, RZ, 0x0 ;  /* 0x00000000ff057424 */ /* 0x000fc800078e00ff */
[----:B0-----:R-:W-:Y:S05]  /*1250*/  RET.REL.NODEC R4 `(_Z4calbPdS_S_S_S_S_S_iiiddddd) ;  /* 0xffffffec04687950 */ /* 0x001fea0003c3ffff */
        .weak           $__internal_3_$__cuda_sm20_div_rn_f64_full
        .type           $__internal_3_$__cuda_sm20_div_rn_f64_full,@function
        .size           $__internal_3_$__cuda_sm20_div_rn_f64_full,($_Z4calbPdS_S_S_S_S_S_iiiddddd$__internal_accurate_pow - $__internal_3_$__cuda_sm20_div_rn_f64_full)
$__internal_3_$__cuda_sm20_div_rn_f64_full:
[C---:B------:R-:W-:Y:S01]  /*1260*/  FSETP.GEU.AND P0, PT, |R13|.reuse, 1.469367938527859385e-39, PT ;  /* 0x001000000d00780b */ /* 0x040fe20003f0e200 */
[----:B------:R-:W-:Y:S01]  /*1270*/  IMAD.MOV.U32 R16, RZ, RZ, 0x1 ;  /* 0x00000001ff107424 */ /* 0x000fe200078e00ff */
[----:B------:R-:W-:Y:S01]  /*1280*/  LOP3.LUT R10, R13, 0x800fffff, RZ, 0xc0, !PT ;  /* 0x800fffff0d0a7812 */ /* 0x000fe200078ec0ff */
[----:B------:R-:W-:Y:S01]  /*1290*/  BSSY.RECONVERGENT B1, `(.L_x_55) ;  /* 0x0000054000017945 */ /* 0x000fe20003800200 */
[C---:B------:R-:W-:Y:S02]  /*12a0*/  FSETP.GEU.AND P2, PT, |R15|.reuse, 1.469367938527859385e-39, PT ;  /* 0x001000000f00780b */ /* 0x040fe40003f4e200 */
[----:B------:R-:W-:Y:S01]  /*12b0*/  LOP3.LUT R11, R10, 0x3ff00000, RZ, 0xfc, !PT ;  /* 0x3ff000000a0b7812 */ /* 0x000fe200078efcff */
[----:B------:R-:W-:Y:S01]  /*12c0*/  IMAD.MOV.U32 R10, RZ, RZ, R12 ;  /* 0x000000ffff0a7224 */ /* 0x000fe200078e000c */
[----:B------:R-:W-:Y:S02]  /*12d0*/  LOP3.LUT R9, R15, 0x7ff00000, RZ, 0xc0, !PT ;  /* 0x7ff000000f097812 */ /* 0x000fe400078ec0ff */
[----:B------:R-:W-:-:S02]  /*12e0*/  LOP3.LUT R26, R13, 0x7ff00000, RZ, 0xc0, !PT ;  /* 0x7ff000000d1a7812 */ /* 0x000fc400078ec0ff */
[----:B------:R-:W-:Y:S01]  /*12f0*/  MOV R24, 0x1ca00000 ;  /* 0x1ca0000000187802 */ /* 0x000fe20000000f00 */
[----:B------:R-:W-:Y:S01]  /*1300*/  @!P0 DMUL R10, R12, 8.98846567431157953865e+307 ;  /* 0x7fe000000c0a8828 */ /* 0x000fe20000000000 */
[----:B------:R-:W-:Y:S01]  /*1310*/  ISETP.GE.U32.AND P1, PT, R9, R26, PT ;  /* 0x0000001a0900720c */ /* 0x000fe20003f26070 */
[----:B------:R-:W-:Y:S02]  /*1320*/  IMAD.MOV.U32 R25, RZ, RZ, R9 ;  /* 0x000000ffff197224 */ /* 0x000fe400078e0009 */
[----:B------:R-:W-:Y:S01]  /*1330*/  @!P2 LOP3.LUT R18, R13, 0x7ff00000, RZ, 0xc0, !PT ;  /* 0x7ff000000d12a812 */ /* 0x000fe200078ec0ff */
[----:B------:R-:W-:Y:S01]  /*1340*/  @!P2 IMAD.MOV.U32 R22, RZ, RZ, RZ ;  /* 0x000000ffff16a224 */ /* 0x000fe200078e00ff */
[----:B------:R-:W0:Y:S02]  /*1350*/  MUFU.RCP64H R17, R11 ;  /* 0x0000000b00117308 */ /* 0x000e240000001800 */
[----:B------:R-:W-:Y:S02]  /*1360*/  @!P2 ISETP.GE.U32.AND P3, PT, R9, R18, PT ;  /* 0x000000120900a20c */ /* 0x000fe40003f66070 */
[----:B------:R-:W-:-:S02]  /*1370*/  @!P0 LOP3.LUT R26, R11, 0x7ff00000, RZ, 0xc0, !PT ;  /* 0x7ff000000b1a8812 */ /* 0x000fc400078ec0ff */
[----:B------:R-:W-:-:S03]  /*1380*/  @!P2 SEL R19, R24, 0x63400000, !P3 ;  /* 0x634000001813a807 */ /* 0x000fc60005800000 */
[----:B------:R-:W-:Y:S01]  /*1390*/  VIADD R27, R26, 0xffffffff ;  /* 0xffffffff1a1b7836 */ /* 0x000fe20000000000 */
[----:B------:R-:W-:-:S04]  /*13a0*/  @!P2 LOP3.LUT R19, R19, 0x80000000, R15, 0xf8, !PT ;  /* 0x800000001313a812 */ /* 0x000fc800078ef80f */
[----:B------:R-:W-:Y:S01]  /*13b0*/  @!P2 LOP3.LUT R23, R19, 0x100000, RZ, 0xfc, !PT ;  /* 0x001000001317a812 */ /* 0x000fe200078efcff */
[----:B0-----:R-:W-:-:S08]  /*13c0*/  DFMA R20, R16, -R10, 1 ;  /* 0x3ff000001014742b */ /* 0x001fd0000000080a */
[----:B------:R-:W-:-:S08]  /*13d0*/  DFMA R20, R20, R20, R20 ;  /* 0x000000141414722b */ /* 0x000fd00000000014 */
[----:B------:R-:W-:Y:S01]  /*13e0*/  DFMA R20, R16, R20, R16 ;  /* 0x000000141014722b */ /* 0x000fe20000000010 */
[----:B------:R-:W-:Y:S01]  /*13f0*/  SEL R17, R24, 0x63400000, !P1 ;  /* 0x6340000018117807 */ /* 0x000fe20004800000 */
[----:B------:R-:W-:-:S03]  /*1400*/  IMAD.MOV.U32 R16, RZ, RZ, R14 ;  /* 0x000000ffff107224 */ /* 0x000fc600078e000e */
[----:B------:R-:W-:-:S03]  /*1410*/  LOP3.LUT R17, R17, 0x800fffff, R15, 0xf8, !PT ;  /* 0x800fffff11117812 */ /* 0x000fc600078ef80f */
[----:B------:R-:W-:-:S03]  /*1420*/  DFMA R18, R20, -R10, 1 ;  /* 0x3ff000001412742b */ /* 0x000fc6000000080a */
[----:B------:R-:W-:-:S05]  /*1430*/  @!P2 DFMA R16, R16, 2, -R22 ;  /* 0x400000001010a82b */ /* 0x000fca0000000816 */
[----:B------:R-:W-:-:S05]  /*1440*/  DFMA R18, R20, R18, R20 ;  /* 0x000000121412722b */ /* 0x000fca0000000014 */
[----:B------:R-:W-:-:S03]  /*1450*/  @!P2 LOP3.LUT R25, R17, 0x7ff00000, RZ, 0xc0, !PT ;  /* 0x7ff000001119a812 */ /* 0x000fc600078ec0ff */
[----:B------:R-:W-:Y:S02]  /*1460*/  DMUL R20, R18, R16 ;  /* 0x0000001012147228 */ /* 0x000fe40000000000 */
[----:B------:R-:W-:-:S05]  /*1470*/  VIADD R22, R25, 0xffffffff ;  /* 0xffffffff19167836 */ /* 0x000fca0000000000 */
[----:B------:R-:W-:Y:S01]  /*1480*/  ISETP.GT.U32.AND P0, PT, R22, 0x7feffffe, PT ;  /* 0x7feffffe1600780c */ /* 0x000fe20003f04070 */
[----:B------:R-:W-:-:S03]  /*1490*/  DFMA R22, R20, -R10, R16 ;  /* 0x8000000a1416722b */ /* 0x000fc60000000010 */
[----:B------:R-:W-:-:S05]  /*14a0*/  ISETP.GT.U32.OR P0, PT, R27, 0x7feffffe, P0 ;  /* 0x7feffffe1b00780c */ /* 0x000fca0000704470 */
[----:B------:R-:W-:-:S08]  /*14b0*/  DFMA R22, R18, R22, R20 ;  /* 0x000000161216722b */ /* 0x000fd00000000014 */
[----:B------:R-:W-:Y:S05]  /*14c0*/  @P0 BRA `(.L_x_56) ;  /* 0x00000000006c0947 */ /* 0x000fea0003800000 */
[----:B------:R-:W-:-:S04]  /*14d0*/  LOP3.LUT R18, R13, 0x7ff00000, RZ, 0xc0, !PT ;  /* 0x7ff000000d127812 */ /* 0x000fc800078ec0ff */
[CC--:B------:R-:W-:Y:S02]  /*14e0*/  VIADDMNMX R14, R9.reuse, -R18.reuse, 0xb9600000, !PT ;  /* 0xb9600000090e7446 */ /* 0x0c0fe40007800912 */
[----:B------:R-:W-:Y:S02]  /*14f0*/  ISETP.GE.U32.AND P0, PT, R9, R18, PT ;  /* 0x000000120900720c */ /* 0x000fe40003f06070 */
[----:B------:R-:W-:Y:S02]  /*1500*/  VIMNMX R9, PT, PT, R14, 0x46a00000, PT ;  /* 0x46a000000e097848 */ /* 0x000fe40003fe0100 */
[----:B------:R-:W-:Y:S02]  /*1510*/  SEL R24, R24, 0x63400000, !P0 ;  /* 0x6340000018187807 */ /* 0x000fe40004000000 */
[----:B------:R-:W-:-:S03]  /*1520*/  MOV R14, RZ ;  /* 0x000000ff000e7202 */ /* 0x000fc60000000f00 */
[----:B------:R-:W-:-:S04]  /*1530*/  IMAD.IADD R9, R9, 0x1, -R24 ;  /* 0x0000000109097824 */ /* 0x000fc800078e0a18 */
        /* <DEDUP_REMOVED lines=20> */
.L_x_56:
        /* <DEDUP_REMOVED lines=13> */
[----:B------:R-:W-:Y:S01]  /*1750*/  @P0 IMAD.MOV.U32 R18, RZ, RZ, RZ ;  /* 0x000000ffff120224 */ /* 0x000fe200078e00ff */
[----:B------:R-:W-:Y:S01]  /*1760*/  @P0 MOV R19, R9 ;  /* 0x0000000900130202 */ /* 0x000fe20000000f00 */
[----:B------:R-:W-:Y:S06]  /*1770*/  BRA `(.L_x_57) ;  /* 0x0000000000147947 */ /* 0x000fec0003800000 */
.L_x_59:
[----:B------:R-:W-:Y:S01]  /*1780*/  LOP3.LUT R19, R13, 0x80000, RZ, 0xfc, !PT ;  /* 0x000800000d137812 */ /* 0x000fe200078efcff */
[----:B------:R-:W-:Y:S01]  /*1790*/  IMAD.MOV.U32 R18, RZ, RZ, R12 ;  /* 0x000000ffff127224 */ /* 0x000fe200078e000c */
[----:B------:R-:W-:Y:S06]  /*17a0*/  BRA `(.L_x_57) ;  /* 0x0000000000087947 */ /* 0x000fec0003800000 */
.L_x_58:
[----:B------:R-:W-:Y:S01]  /*17b0*/  LOP3.LUT R19, R15, 0x80000, RZ, 0xfc, !PT ;  /* 0x000800000f137812 */ /* 0x000fe200078efcff */
[----:B------:R-:W-:-:S07]  /*17c0*/  IMAD.MOV.U32 R18, RZ, RZ, R14 ;  /* 0x000000ffff127224 */ /* 0x000fce00078e000e */
.L_x_57:
[----:B------:R-:W-:Y:S05]  /*17d0*/  BSYNC.RECONVERGENT B1 ;  /* 0x0000000000017941 */ /* 0x000fea0003800200 */
.L_x_55:
[----:B------:R-:W-:Y:S02]  /*17e0*/  IMAD.MOV.U32 R10, RZ, RZ, R6 ;  /* 0x000000ffff0a7224 */ /* 0x000fe400078e0006 */
[----:B------:R-:W-:-:S04]  /*17f0*/  IMAD.MOV.U32 R11, RZ, RZ, 0x0 ;  /* 0x00000000ff0b7424 */ /* 0x000fc800078e00ff */
[----:B------:R-:W-:Y:S05]  /*1800*/  RET.REL.NODEC R10 `(_Z4calbPdS_S_S_S_S_S_iiiddddd) ;  /* 0xffffffe40afc7950 */ /* 0x000fea0003c3ffff */
        .type           $_Z4calbPdS_S_S_S_S_S_iiiddddd$__internal_accurate_pow,@function
        .size           $_Z4calbPdS_S_S_S_S_S_iiiddddd$__internal_accurate_pow,(.L_x_68 - $_Z4calbPdS_S_S_S_S_S_iiiddddd$__internal_accurate_pow)
$_Z4calbPdS_S_S_S_S_S_iiiddddd$__internal_accurate_pow:
[----:B------:R-:W-:Y:S01]  /*1810*/  ISETP.GT.U32.AND P0, PT, R9, 0xfffff, PT ;  /* 0x000fffff0900780c */ /* 0x000fe20003f04070 */
[----:B------:R-:W-:Y:S01]  /*1820*/  IMAD.MOV.U32 R10, RZ, RZ, R12 ;  /* 0x000000ffff0a7224 */ /* 0x000fe200078e000c */
[----:B------:R-:W-:Y:S01]  /*1830*/  UMOV UR12, 0x7d2cafe2 ;  /* 0x7d2cafe2000c7882 */ /* 0x000fe20000000000 */
[----:B------:R-:W-:Y:S01]  /*1840*/  IMAD.MOV.U32 R11, RZ, RZ, R9 ;  /* 0x000000ffff0b7224 */ /* 0x000fe200078e0009 */
[----:B------:R-:W-:Y:S01]  /*1850*/  UMOV UR13, 0x3eb0f5ff ;  /* 0x3eb0f5ff000d7882 */ /* 0x000fe20000000000 */
[----:B------:R-:W-:Y:S01]  /*1860*/  IMAD.MOV.U32 R16, RZ, RZ, RZ ;  /* 0x000000ffff107224 */ /* 0x000fe200078e00ff */
[----:B------:R-:W-:Y:S01]  /*1870*/  UMOV UR14, 0x3b39803f ;  /* 0x3b39803f000e7882 */ /* 0x000fe20000000000 */
[----:B------:R-:W-:Y:S01]  /*1880*/  IMAD.MOV.U32 R14, RZ, RZ, 0x41ad3b5a ;  /* 0x41ad3b5aff0e7424 */ /* 0x000fe200078e00ff */
[----:B------:R-:W-:Y:S01]  /*1890*/  UMOV UR15, 0x3c7abc9e ;  /* 0x3c7abc9e000f7882 */ /* 0x000fe20000000000 */
[----:B------:R-:W-:-:S04]  /*18a0*/  IMAD.MOV.U32 R15, RZ, RZ, 0x3ed0f5d2 ;  /* 0x3ed0f5d2ff0f7424 */ /* 0x000fc800078e00ff */
[----:B------:R-:W-:Y:S01]  /*18b0*/  @!P0 DMUL R26, R10, 1.80143985094819840000e+16 ;  /* 0x435000000a1a8828 */ /* 0x000fe20000000000 */
[--C-:B------:R-:W-:Y:S01]  /*18c0*/  IMAD.MOV.U32 R10, RZ, RZ, R9.reuse ;  /* 0x000000ffff0a7224 */ /* 0x100fe200078e0009 */
[----:B------:R-:W-:-:S08]  /*18d0*/  SHF.R.U32.HI R9, RZ, 0x14, R9 ;  /* 0x00000014ff097819 */ /* 0x000fd00000011609 */
[----:B------:R-:W-:Y:S01]  /*18e0*/  @!P0 MOV R10, R27 ;  /* 0x0000001b000a8202 */ /* 0x000fe20000000f00 */
[----:B------:R-:W-:Y:S01]  /*18f0*/  @!P0 IMAD.MOV.U32 R12, RZ, RZ, R26 ;  /* 0x000000ffff0c8224 */ /* 0x000fe200078e001a */
[----:B------:R-:W-:Y:S02]  /*1900*/  @!P0 LEA.HI R9, R27, 0xffffffca, RZ, 0xc ;  /* 0xffffffca1b098811 */ /* 0x000fe400078f60ff */
        /* <DEDUP_REMOVED lines=45> */
[----:B------:R-:W-:-:S04]  /*1be0*/  MOV R22, R14 ;  /* 0x0000000e00167202 */ /* 0x000fc80000000f00 */
[----:B------:R-:W-:Y:S01]  /*1bf0*/  DADD R18, R18, -UR12 ;  /* 0x8000000c12127e29 */ /* 0x000fe20008000000 */
[----:B------:R-:W-:Y:S01]  /*1c00*/  UMOV UR12, 0x80000000 ;  /* 0x80000000000c7882 */ /* 0x000fe20000000000 */
[C---:B------:R-:W-:Y:S01]  /*1c10*/  DFMA R22, R10.reuse, R22, R20 ;  /* 0x000000160a16722b */ /* 0x040fe20000000014 */
[----:B------:R-:W-:Y:S01]  /*1c20*/  UMOV UR13, 0x43300000 ;  /* 0x43300000000d7882 */ /* 0x000fe20000000000 */
[----:B------:R-:W-:-:S08]  /*1c30*/  DFMA R20, R10, R16, -R24 ;  /* 0x000000100a14722b */ /* 0x000fd00000000818 */
        /* <DEDUP_REMOVED lines=14> */
[----:B------:R-:W-:-:S08]  /*1d20*/  DADD R10, R16, R10 ;  /* 0x00000000100a7229 */ /* 0x000fd0000000000a */
        /* <DEDUP_REMOVED lines=66> */
[----:B------:R-:W-:Y:S01]  /*2150*/  LEA R17, R10, R15, 0x14 ;  /* 0x0000000f0a117211 */ /* 0x000fe200078ea0ff */
[----:B------:R-:W-:Y:S01]  /*2160*/  IMAD.MOV.U32 R16, RZ, RZ, R14 ;  /* 0x000000ffff107224 */ /* 0x000fe200078e000e */
[----:B------:R-:W-:Y:S06]  /*2170*/  @!P0 BRA `(.L_x_60) ;  /* 0x0000000000308947 */ /* 0x000fec0003800000 */
[----:B------:R-:W-:Y:S01]  /*2180*/  FSETP.GEU.AND P1, PT, |R13|, 4.2275390625, PT ;  /* 0x408748000d00780b */ /* 0x000fe20003f2e200 */
[C---:B------:R-:W-:Y:S02]  /*2190*/  DADD R16, R12.reuse, +INF ;  /* 0x7ff000000c107429 */ /* 0x040fe40000000000 */
[----:B------:R-:W-:-:S08]  /*21a0*/  DSETP.GEU.AND P0, PT, R12, RZ, PT ;  /* 0x000000ff0c00722a */ /* 0x000fd00003f0e000 */
[----:B------:R-:W-:Y:S02]  /*21b0*/  FSEL R16, R16, RZ, P0 ;  /* 0x000000ff10107208 */ /* 0x000fe40000000000 */
[----:B------:R-:W-:Y:S02]  /*21c0*/  @!P1 LEA.HI R9, R10, R10, RZ, 0x1 ;  /* 0x0000000a0a099211 */ /* 0x000fe400078f08ff */
[----:B------:R-:W-:Y:S02]  /*21d0*/  FSEL R17, R17, RZ, P0 ;  /* 0x000000ff11117208 */ /* 0x000fe40000000000 */
[----:B------:R-:W-:-:S05]  /*21e0*/  @!P1 SHF.R.S32.HI R9, RZ, 0x1, R9 ;  /* 0x00000001ff099819 */ /* 0x000fca0000011409 */
[----:B------:R-:W-:Y:S02]  /*21f0*/  @!P1 IMAD.IADD R10, R10, 0x1, -R9 ;  /* 0x000000010a0a9824 */ /* 0x000fe400078e0a09 */
[----:B------:R-:W-:-:S03]  /*2200*/  @!P1 IMAD R15, R9, 0x100000, R15 ;  /* 0x00100000090f9824 */ /* 0x000fc600078e020f */
[----:B------:R-:W-:Y:S01]  /*2210*/  @!P1 LEA R11, R10, 0x3ff00000, 0x14 ;  /* 0x3ff000000a0b9811 */ /* 0x000fe200078ea0ff */
[----:B------:R-:W-:-:S06]  /*2220*/  @!P1 IMAD.MOV.U32 R10, RZ, RZ, RZ ;  /* 0x000000ffff0a9224 */ /* 0x000fcc00078e00ff */
[----:B------:R-:W-:-:S11]  /*2230*/  @!P1 DMUL R16, R14, R10 ;  /* 0x0000000a0e109228 */ /* 0x000fd60000000000 */
.L_x_60:
[----:B------:R-:W-:Y:S01]  /*2240*/  DFMA R18, R18, R16, R16 ;  /* 0x000000101212722b */ /* 0x000fe20000000010 */
[----:B------:R-:W-:Y:S01]  /*2250*/  IMAD.MOV.U32 R10, RZ, RZ, R6 ;  /* 0x000000ffff0a7224 */ /* 0x000fe200078e0006 */
[----:B------:R-:W-:Y:S01]  /*2260*/  DSETP.NEU.AND P0, PT, |R16|, +INF , PT ;  /* 0x7ff000001000742a */ /* 0x000fe20003f0d200 */
[----:B------:R-:W-:-:S07]  /*2270*/  IMAD.MOV.U32 R11, RZ, RZ, 0x0 ;  /* 0x00000000ff0b7424 */ /* 0x000fce00078e00ff */
[----:B------:R-:W-:Y:S02]  /*2280*/  FSEL R14, R16, R18, !P0 ;  /* 0x00000012100e7208 */ /* 0x000fe40004000000 */
[----:B------:R-:W-:Y:S01]  /*2290*/  FSEL R15, R17, R19, !P0 ;  /* 0x00000013110f7208 */ /* 0x000fe20004000000 */
[----:B------:R-:W-:Y:S06]  /*22a0*/  RET.REL.NODEC R10 `(_Z4calbPdS_S_S_S_S_S_iiiddddd) ;  /* 0xffffffdc0a547950 */ /* 0x000fec0003c3ffff */
.L_x_61:
        /* <DEDUP_REMOVED lines=13> */
.L_x_68:


//--------------------- .nv.shared.reserved.0     --------------------------
	.section	.nv.shared.reserved.0,"aw",@nobits
	.weak		__nv_reservedSMEM_offset_0_alias
	.size		__nv_reservedSMEM_offset_0_alias, 0, 64
	.other		__nv_reservedSMEM_offset_0_alias,@"STO_CUDA_RESERVED_SHARED STV_DEFAULT"
__nv_reservedSMEM_offset_0_alias:
	.zero		0
	.zero		64


//--------------------- .nv.constant0._Z5caluvPdS_S_S_S_S_S_iiiddddd --------------------------
	.section	.nv.constant0._Z5caluvPdS_S_S_S_S_S_iiiddddd,"a",@progbits
	.sectionflags	@""
	.align	4
.nv.constant0._Z5caluvPdS_S_S_S_S_S_iiiddddd:
	.zero		1008


//--------------------- .nv.constant0._Z4calpPdS_S_S_S_S_S_iiiddddd --------------------------
	.section	.nv.constant0._Z4calpPdS_S_S_S_S_S_iiiddddd,"a",@progbits
	.sectionflags	@""
	.align	4
.nv.constant0._Z4calpPdS_S_S_S_S_S_iiiddddd:
	.zero		1008


//--------------------- .nv.constant0._Z4calbPdS_S_S_S_S_S_iiiddddd --------------------------
	.section	.nv.constant0._Z4calbPdS_S_S_S_S_S_iiiddddd,"a",@progbits
	.sectionflags	@""
	.align	4
.nv.constant0._Z4calbPdS_S_S_S_S_S_iiiddddd:
	.zero		1008


//--------------------- SYMBOLS --------------------------

	.type		.nv.reservedSmem.offset0,@object
	.size		.nv.reservedSmem.offset0,0x4
